	.target	sm_90a

	.elftype	@"ET_EXEC"


//--------------------- .note.nv.tkinfo           --------------------------
	.section	.note.nv.tkinfo,"",@"SHT_NOTE"
	.sectionflags	@"SHF_NOTE_NV_TKINFO"
	.tkinfo
        /*0018*/ 	.word	0x00000002
        /*0030*/ 	.string	""
        /*0030*/ 	.string	"ptxas"
        /*0030*/ 	.string	"Cuda compilation tools, release 13.0, V13.0.88"
        /*0030*/ 	.string	"Build cuda_13.0.r13.0/compiler.36424714_0"
        /*0030*/ 	.string	"-arch sm_90a -m 64 "



//--------------------- .note.nv.cuinfo           --------------------------
	.section	.note.nv.cuinfo,"",@"SHT_NOTE"
	.sectionflags	@"SHF_NOTE_NV_CUINFO"
        /*0018*/ 	.short	0x0002
        /*001a*/ 	.short	0x005a
        /*001c*/ 	.short	0x0082
	.zero		2


//--------------------- .nv.info                  --------------------------
	.section	.nv.info,"",@"SHT_CUDA_INFO"
	.align	4


	//----- nvinfo : EIATTR_REGCOUNT
	.align		4
        /*0000*/ 	.byte	0x04, 0x2f
        /*0002*/ 	.short	(.L_12 - .L_11)
	.align		4
.L_11:
        /*0004*/ 	.word	index@(_ZN7cutlass13device_kernelINS_4gemm6kernel13GemmUniversalIN4cute5tupleIJiiiiEEENS1_10collective13CollectiveMmaINS1_37MainloopSm90TmaGmmaWarpSpecializedFP8ILi11ENS5_IJNS4_1CILi1EEESB_SB_EEENS1_35KernelTmaWarpSpecializedCooperativeEEENS5_IJNSA_ILi256EEENSA_ILi64EEESG_EEENS_12float_e5m2_tENS5_IJlSB_lEEESI_SJ_NS4_8TiledMMAINS4_8MMA_AtomIJNS4_4SM904GMMA30MMA_64x64x32_F32E5M2E5M2_SS_TNILNSN_7ScaleInE1ELSP_1EEEEEENS4_6LayoutINS5_IJNSA_ILi2EEESB_SB_EEENS5_IJSB_NSA_ILi0EEESV_EEEEENS5_IJNS4_10UnderscoreESY_SY_EEEEENS4_13SM90_TMA_LOADENS4_14ComposedLayoutINS4_7SwizzleILi2ELi4ELi3EEENS4_18smem_ptr_flag_bitsILi8EEENSS_INS5_IJNSA_ILi8EEESG_EEENS5_IJSG_SB_EEEEEEEvNS4_8identityES11_S1B_vS1C_EENS_8epilogue10collective6detail29Sm90TmaWarpSpecializedAdapterINS1F_15DefaultEpilogueISI_SJ_SJ_NS1E_6thread17LinearCombinationISI_Li1EffLNS1J_9ScaleType4KindE0ELNS_15FloatRoundStyleE2ESI_EENS1_15EpilogueDefaultEEEEEvvEEEEvNT_6ParamsE)
        /*0008*/ 	.word	0x000000a8


	//----- nvinfo : EIATTR_FRAME_SIZE
	.align		4
.L_12:
        /*000c*/ 	.byte	0x04, 0x11
        /*000e*/ 	.short	(.L_14 - .L_13)
	.align		4
.L_13:
        /*0010*/ 	.word	index@(_ZN7cutlass13device_kernelINS_4gemm6kernel13GemmUniversalIN4cute5tupleIJiiiiEEENS1_10collective13CollectiveMmaINS1_37MainloopSm90TmaGmmaWarpSpecializedFP8ILi11ENS5_IJNS4_1CILi1EEESB_SB_EEENS1_35KernelTmaWarpSpecializedCooperativeEEENS5_IJNSA_ILi256EEENSA_ILi64EEESG_EEENS_12float_e5m2_tENS5_IJlSB_lEEESI_SJ_NS4_8TiledMMAINS4_8MMA_AtomIJNS4_4SM904GMMA30MMA_64x64x32_F32E5M2E5M2_SS_TNILNSN_7ScaleInE1ELSP_1EEEEEENS4_6LayoutINS5_IJNSA_ILi2EEESB_SB_EEENS5_IJSB_NSA_ILi0EEESV_EEEEENS5_IJNS4_10UnderscoreESY_SY_EEEEENS4_13SM90_TMA_LOADENS4_14ComposedLayoutINS4_7SwizzleILi2ELi4ELi3EEENS4_18smem_ptr_flag_bitsILi8EEENSS_INS5_IJNSA_ILi8EEESG_EEENS5_IJSG_SB_EEEEEEEvNS4_8identityES11_S1B_vS1C_EENS_8epilogue10collective6detail29Sm90TmaWarpSpecializedAdapterINS1F_15DefaultEpilogueISI_SJ_SJ_NS1E_6thread17LinearCombinationISI_Li1EffLNS1J_9ScaleType4KindE0ELNS_15FloatRoundStyleE2ESI_EENS1_15EpilogueDefaultEEEEEvvEEEEvNT_6ParamsE)
        /*0014*/ 	.word	0x00000000


	//----- nvinfo : EIATTR_MIN_STACK_SIZE
	.align		4
.L_14:
        /*0018*/ 	.byte	0x04, 0x12
        /*001a*/ 	.short	(.L_16 - .L_15)
	.align		4
.L_15:
        /*001c*/ 	.word	index@(_ZN7cutlass13device_kernelINS_4gemm6kernel13GemmUniversalIN4cute5tupleIJiiiiEEENS1_10collective13CollectiveMmaINS1_37MainloopSm90TmaGmmaWarpSpecializedFP8ILi11ENS5_IJNS4_1CILi1EEESB_SB_EEENS1_35KernelTmaWarpSpecializedCooperativeEEENS5_IJNSA_ILi256EEENSA_ILi64EEESG_EEENS_12float_e5m2_tENS5_IJlSB_lEEESI_SJ_NS4_8TiledMMAINS4_8MMA_AtomIJNS4_4SM904GMMA30MMA_64x64x32_F32E5M2E5M2_SS_TNILNSN_7ScaleInE1ELSP_1EEEEEENS4_6LayoutINS5_IJNSA_ILi2EEESB_SB_EEENS5_IJSB_NSA_ILi0EEESV_EEEEENS5_IJNS4_10UnderscoreESY_SY_EEEEENS4_13SM90_TMA_LOADENS4_14ComposedLayoutINS4_7SwizzleILi2ELi4ELi3EEENS4_18smem_ptr_flag_bitsILi8EEENSS_INS5_IJNSA_ILi8EEESG_EEENS5_IJSG_SB_EEEEEEEvNS4_8identityES11_S1B_vS1C_EENS_8epilogue10collective6detail29Sm90TmaWarpSpecializedAdapterINS1F_15DefaultEpilogueISI_SJ_SJ_NS1E_6thread17LinearCombinationISI_Li1EffLNS1J_9ScaleType4KindE0ELNS_15FloatRoundStyleE2ESI_EENS1_15EpilogueDefaultEEEEEvvEEEEvNT_6ParamsE)
        /*0020*/ 	.word	0x00000000
.L_16:


//--------------------- .nv.compat                --------------------------
	.section	.nv.compat,"",@"SHT_CUDA_COMPAT_INFO"
	.align	4
        /*0000*/ 	.byte	0x02, 0x09, 0x01, 0x00, 0x02, 0x02, 0x04, 0x00, 0x02, 0x05, 0x05, 0x00, 0x03, 0x07, 0x01, 0x01
        /*0010*/ 	.byte	0x02, 0x03, 0x01, 0x00, 0x02, 0x06, 0x01, 0x00, 0x04, 0x0b, 0x08, 0x00, 0x00, 0x00, 0x00, 0x00
        /*0020*/ 	.byte	0x00, 0x00, 0x00, 0x00


//--------------------- .nv.info._ZN7cutlass13device_kernelINS_4gemm6kernel13GemmUniversalIN4cute5tupleIJiiiiEEENS1_10collective13CollectiveMmaINS1_37MainloopSm90TmaGmmaWarpSpecializedFP8ILi11ENS5_IJNS4_1CILi1EEESB_SB_EEENS1_35KernelTmaWarpSpecializedCooperativeEEENS5_IJNSA_ILi256EEENSA_ILi64EEESG_EEENS_12float_e5m2_tENS5_IJlSB_lEEESI_SJ_NS4_8TiledMMAINS4_8MMA_AtomIJNS4_4SM904GMMA30MMA_64x64x32_F32E5M2E5M2_SS_TNILNSN_7ScaleInE1ELSP_1EEEEEENS4_6LayoutINS5_IJNSA_ILi2EEESB_SB_EEENS5_IJSB_NSA_ILi0EEESV_EEEEENS5_IJNS4_10UnderscoreESY_SY_EEEEENS4_13SM90_TMA_LOADENS4_14ComposedLayoutINS4_7SwizzleILi2ELi4ELi3EEENS4_18smem_ptr_flag_bitsILi8EEENSS_INS5_IJNSA_ILi8EEESG_EEENS5_IJSG_SB_EEEEEEEvNS4_8identityES11_S1B_vS1C_EENS_8epilogue10collective6detail29Sm90TmaWarpSpecializedAdapterINS1F_15DefaultEpilogueISI_SJ_SJ_NS1E_6thread17LinearCombinationISI_Li1EffLNS1J_9ScaleType4KindE0ELNS_15FloatRoundStyleE2ESI_EENS1_15EpilogueDefaultEEEEEvvEEEEvNT_6ParamsE --------------------------
	.section	.nv.info._ZN7cutlass13device_kernelINS_4gemm6kernel13GemmUniversalIN4cute5tupleIJiiiiEEENS1_10collective13CollectiveMmaINS1_37MainloopSm90TmaGmmaWarpSpecializedFP8ILi11ENS5_IJNS4_1CILi1EEESB_SB_EEENS1_35KernelTmaWarpSpecializedCooperativeEEENS5_IJNSA_ILi256EEENSA_ILi64EEESG_EEENS_12float_e5m2_tENS5_IJlSB_lEEESI_SJ_NS4_8TiledMMAINS4_8MMA_AtomIJNS4_4SM904GMMA30MMA_64x64x32_F32E5M2E5M2_SS_TNILNSN_7ScaleInE1ELSP_1EEEEEENS4_6LayoutINS5_IJNSA_ILi2EEESB_SB_EEENS5_IJSB_NSA_ILi0EEESV_EEEEENS5_IJNS4_10UnderscoreESY_SY_EEEEENS4_13SM90_TMA_LOADENS4_14ComposedLayoutINS4_7SwizzleILi2ELi4ELi3EEENS4_18smem_ptr_flag_bitsILi8EEENSS_INS5_IJNSA_ILi8EEESG_EEENS5_IJSG_SB_EEEEEEEvNS4_8identityES11_S1B_vS1C_EENS_8epilogue10collective6detail29Sm90TmaWarpSpecializedAdapterINS1F_15DefaultEpilogueISI_SJ_SJ_NS1E_6thread17LinearCombinationISI_Li1EffLNS1J_9ScaleType4KindE0ELNS_15FloatRoundStyleE2ESI_EENS1_15EpilogueDefaultEEEEEvvEEEEvNT_6ParamsE,"",@"SHT_CUDA_INFO"
	.sectionflags	@""
	.align	4


	//----- nvinfo : EIATTR_CUDA_API_VERSION
	.align		4
        /*0000*/ 	.byte	0x04, 0x37
        /*0002*/ 	.short	(.L_18 - .L_17)
.L_17:
        /*0004*/ 	.word	0x00000082


	//----- nvinfo : EIATTR_KPARAM_INFO
	.align		4
.L_18:
        /*0008*/ 	.byte	0x04, 0x17
        /*000a*/ 	.short	(.L_20 - .L_19)
.L_19:
        /*000c*/ 	.word	0x00000000
        /*0010*/ 	.short	0x0000
        /*0012*/ 	.short	0x0070
        /*0014*/ 	.byte	0x00, 0xf0, 0x01, 0x10


	//----- nvinfo : EIATTR_SPARSE_MMA_MASK
	.align		4
.L_20:
        /*0018*/ 	.byte	0x03, 0x50
        /*001a*/ 	.short	0x0000


	//----- nvinfo : EIATTR_MAXREG_COUNT
	.align		4
        /*001c*/ 	.byte	0x03, 0x1b
        /*001e*/ 	.short	0x00a8


	//----- nvinfo : EIATTR_NUM_BARRIERS
	.align		4
        /*0020*/ 	.byte	0x02, 0x4c
        /*0022*/ 	.byte	0x01
	.zero		1


	//----- nvinfo : EIATTR_MERCURY_ISA_VERSION
	.align		4
        /*0024*/ 	.byte	0x03, 0x5f
        /*0026*/ 	.short	0x0101


	//----- nvinfo : EIATTR_INT_WARP_WIDE_INSTR_OFFSETS
	.align		4
        /*0028*/ 	.byte	0x04, 0x31
        /*002a*/ 	.short	(.L_22 - .L_21)


	//   ....[0]....
.L_21:
        /*002c*/ 	.word	0x000004e0


	//   ....[1]....
        /*0030*/ 	.word	0x000004f0


	//   ....[2]....
        /*0034*/ 	.word	0x000005e0


	//----- nvinfo : EIATTR_COOP_GROUP_MASK_REGIDS
	.align		4
.L_22:
        /*0038*/ 	.byte	0x04, 0x29
        /*003a*/ 	.short	(.L_24 - .L_23)


	//   ....[0]....
.L_23:
        /*003c*/ 	.word	0xffffffff


	//   ....[1]....
        /*0040*/ 	.word	0xffffffff


	//   ....[2]....
        /*0044*/ 	.word	0xffffffff


	//   ....[3]....
        /*0048*/ 	.word	0xffffffff


	//   ....[4]....
        /*004c*/ 	.word	0xffffffff


	//----- nvinfo : EIATTR_COOP_GROUP_INSTR_OFFSETS
	.align		4
.L_24:
        /*0050*/ 	.byte	0x04, 0x28
        /*0052*/ 	.short	(.L_26 - .L_25)


	//   ....[0]....
.L_25:
        /*0054*/ 	.word	0x00000060


	//   ....[1]....
        /*0058*/ 	.word	0x00000070


	//   ....[2]....
        /*005c*/ 	.word	0x00000130


	//   ....[3]....
        /*0060*/ 	.word	0x000003d0


	//   ....[4]....
        /*0064*/ 	.word	0x000010d0


	//----- nvinfo : EIATTR_REG_RECONFIG
	.align		4
.L_26:
        /*0068*/ 	.byte	0x01, 0x54
	.zero		2


	//----- nvinfo : EIATTR_MBARRIER_INSTR_OFFSETS
	.align		4
        /*006c*/ 	.byte	0x04, 0x39
        /*006e*/ 	.short	(.L_28 - .L_27)


	//   ....[0]....
.L_27:
        /*0070*/ 	.word	0x00000250
        /*0074*/ 	.word	0x000000ff
        /*0078*/ 	.word	0x00000000
        /*007c*/ 	.short	0x0100
        /*007e*/ 	.byte	0x08
	.zero		1


	//   ....[1]....
        /*0080*/ 	.word	0x00000260
        /*0084*/ 	.word	0x000000ff
        /*0088*/ 	.word	0x00000058
        /*008c*/ 	.short	0x0100
        /*008e*/ 	.byte	0x08
	.zero		1


	//   ....[2]....
        /*0090*/ 	.word	0x00000270
        /*0094*/ 	.word	0x000000ff
        /*0098*/ 	.word	0x00000008
        /*009c*/ 	.short	0x0100
        /*009e*/ 	.byte	0x08
	.zero		1


	//   ....[3]....
        /*00a0*/ 	.word	0x00000280
        /*00a4*/ 	.word	0x000000ff
        /*00a8*/ 	.word	0x00000060
        /*00ac*/ 	.short	0x0100
        /*00ae*/ 	.byte	0x08
	.zero		1


	//   ....[4]....
        /*00b0*/ 	.word	0x00000290
        /*00b4*/ 	.word	0x000000ff
        /*00b8*/ 	.word	0x00000010
        /*00bc*/ 	.short	0x0100
        /*00be*/ 	.byte	0x08
	.zero		1


	//   ....[5]....
        /*00c0*/ 	.word	0x000002a0
        /*00c4*/ 	.word	0x000000ff
        /*00c8*/ 	.word	0x00000068
        /*00cc*/ 	.short	0x0100
        /*00ce*/ 	.byte	0x08
	.zero		1


	//   ....[6]....
        /*00d0*/ 	.word	0x000002b0
        /*00d4*/ 	.word	0x000000ff
        /*00d8*/ 	.word	0x00000018
        /*00dc*/ 	.short	0x0100
        /*00de*/ 	.byte	0x08
	.zero		1


	//   ....[7]....
        /*00e0*/ 	.word	0x000002c0
        /*00e4*/ 	.word	0x000000ff
        /*00e8*/ 	.word	0x00000070
        /*00ec*/ 	.short	0x0100
        /*00ee*/ 	.byte	0x08
	.zero		1


	//   ....[8]....
        /*00f0*/ 	.word	0x000002d0
        /*00f4*/ 	.word	0x000000ff
        /*00f8*/ 	.word	0x00000020
        /*00fc*/ 	.short	0x0100
        /*00fe*/ 	.byte	0x08
	.zero		1


	//   ....[9]....
        /*0100*/ 	.word	0x000002e0
        /*0104*/ 	.word	0x000000ff
        /*0108*/ 	.word	0x00000078
        /*010c*/ 	.short	0x0100
        /*010e*/ 	.byte	0x08
	.zero		1


	//   ....[10]....
        /*0110*/ 	.word	0x000002f0
        /*0114*/ 	.word	0x000000ff
        /*0118*/ 	.word	0x00000028
        /*011c*/ 	.short	0x0100
        /*011e*/ 	.byte	0x08
	.zero		1


	//   ....[11]....
        /*0120*/ 	.word	0x00000300
        /*0124*/ 	.word	0x000000ff
        /*0128*/ 	.word	0x00000080
        /*012c*/ 	.short	0x0100
        /*012e*/ 	.byte	0x08
	.zero		1


	//   ....[12]....
        /*0130*/ 	.word	0x00000310
        /*0134*/ 	.word	0x000000ff
        /*0138*/ 	.word	0x00000030
        /*013c*/ 	.short	0x0100
        /*013e*/ 	.byte	0x08
	.zero		1


	//   ....[13]....
        /*0140*/ 	.word	0x00000320
        /*0144*/ 	.word	0x000000ff
        /*0148*/ 	.word	0x00000088
        /*014c*/ 	.short	0x0100
        /*014e*/ 	.byte	0x08
	.zero		1


	//   ....[14]....
        /*0150*/ 	.word	0x00000330
        /*0154*/ 	.word	0x000000ff
        /*0158*/ 	.word	0x00000038
        /*015c*/ 	.short	0x0100
        /*015e*/ 	.byte	0x08
	.zero		1


	//   ....[15]....
        /*0160*/ 	.word	0x00000340
        /*0164*/ 	.word	0x000000ff
        /*0168*/ 	.word	0x00000090
        /*016c*/ 	.short	0x0100
        /*016e*/ 	.byte	0x08
	.zero		1


	//   ....[16]....
        /*0170*/ 	.word	0x00000350
        /*0174*/ 	.word	0x000000ff
        /*0178*/ 	.word	0x00000040
        /*017c*/ 	.short	0x0100
        /*017e*/ 	.byte	0x08
	.zero		1


	//   ....[17]....
        /*0180*/ 	.word	0x00000360
        /*0184*/ 	.word	0x000000ff
        /*0188*/ 	.word	0x00000098
        /*018c*/ 	.short	0x0100
        /*018e*/ 	.byte	0x08
	.zero		1


	//   ....[18]....
        /*0190*/ 	.word	0x00000370
        /*0194*/ 	.word	0x000000ff
        /*0198*/ 	.word	0x00000048
        /*019c*/ 	.short	0x0100
        /*019e*/ 	.byte	0x08
	.zero		1


	//   ....[19]....
        /*01a0*/ 	.word	0x00000380
        /*01a4*/ 	.word	0x000000ff
        /*01a8*/ 	.word	0x000000a0
        /*01ac*/ 	.short	0x0100
        /*01ae*/ 	.byte	0x08
	.zero		1


	//   ....[20]....
        /*01b0*/ 	.word	0x00000390
        /*01b4*/ 	.word	0x000000ff
        /*01b8*/ 	.word	0x00000050
        /*01bc*/ 	.short	0x0100
        /*01be*/ 	.byte	0x08
	.zero		1


	//   ....[21]....
        /*01c0*/ 	.word	0x000003a0
        /*01c4*/ 	.word	0x000000ff
        /*01c8*/ 	.word	0x000000a8
        /*01cc*/ 	.short	0x0100
        /*01ce*/ 	.byte	0x08
	.zero		1


	//   ....[22]....
        /*01d0*/ 	.word	0x00000630
        /*01d4*/ 	.word	0x000000ff
        /*01d8*/ 	.word	0x000000c0
        /*01dc*/ 	.short	0x0100
        /*01de*/ 	.byte	0x06
	.zero		1


	//   ....[23]....
        /*01e0*/ 	.word	0x00000690
        /*01e4*/ 	.word	0x000000ff
        /*01e8*/ 	.word	0x000000c8
        /*01ec*/ 	.short	0x0100
        /*01ee*/ 	.byte	0x06
	.zero		1


	//   ....[24]....
        /*01f0*/ 	.word	0x00001600
        /*01f4*/ 	.word	0x000000ff
        /*01f8*/ 	.word	0x00000000
        /*01fc*/ 	.short	0x010a
        /*01fe*/ 	.byte	0x06
	.zero		1


	//   ....[25]....
        /*0200*/ 	.word	0x00001640
        /*0204*/ 	.word	0x000000ff
        /*0208*/ 	.word	0x00000000
        /*020c*/ 	.short	0x010a
        /*020e*/ 	.byte	0x06
	.zero		1


	//   ....[26]....
        /*0210*/ 	.word	0x00002010
        /*0214*/ 	.word	0x000000ff
        /*0218*/ 	.word	0x00000000
        /*021c*/ 	.short	0x010a
        /*021e*/ 	.byte	0x0c
	.zero		1


	//   ....[27]....
        /*0220*/ 	.word	0x00002050
        /*0224*/ 	.word	0x000000ff
        /*0228*/ 	.word	0x00000000
        /*022c*/ 	.short	0x010a
        /*022e*/ 	.byte	0x0c
	.zero		1


	//   ....[28]....
        /*0230*/ 	.word	0x00002720
        /*0234*/ 	.word	0x000000ff
        /*0238*/ 	.word	0x00000000
        /*023c*/ 	.short	0x0101
        /*023e*/ 	.byte	0x08
	.zero		1


	//   ....[29]....
        /*0240*/ 	.word	0x00002d70
        /*0244*/ 	.word	0x000000ff
        /*0248*/ 	.word	0x00000000
        /*024c*/ 	.short	0x0101
        /*024e*/ 	.byte	0x08
	.zero		1


	//   ....[30]....
        /*0250*/ 	.word	0x00008880
        /*0254*/ 	.word	0x00000013
        /*0258*/ 	.word	0x00000058
        /*025c*/ 	.short	0x010a
        /*025e*/ 	.byte	0x3f
	.zero		1


	//   ....[31]....
        /*0260*/ 	.word	0x00008c20
        /*0264*/ 	.word	0x00000008
        /*0268*/ 	.word	0x000000c8
        /*026c*/ 	.short	0x0101
        /*026e*/ 	.byte	0x3f
	.zero		1


	//   ....[32]....
        /*0270*/ 	.word	0x00009330
        /*0274*/ 	.word	0x00000006
        /*0278*/ 	.word	0x00000000
        /*027c*/ 	.short	0x010a
        /*027e*/ 	.byte	0x3f
	.zero		1


	//   ....[33]....
        /*0280*/ 	.word	0x000093b0
        /*0284*/ 	.word	0x00000007
        /*0288*/ 	.word	0x00000000
        /*028c*/ 	.short	0x010a
        /*028e*/ 	.byte	0x3f
	.zero		1


	//   ....[34]....
        /*0290*/ 	.word	0x00009440
        /*0294*/ 	.word	0x00000006
        /*0298*/ 	.word	0x00000000
        /*029c*/ 	.short	0x010a
        /*029e*/ 	.byte	0x3f
	.zero		1


	//   ....[35]....
        /*02a0*/ 	.word	0x000094d0
        /*02a4*/ 	.word	0x00000009
        /*02a8*/ 	.word	0x00000000
        /*02ac*/ 	.short	0x010a
        /*02ae*/ 	.byte	0x3f
	.zero		1


	//   ....[36]....
        /*02b0*/ 	.word	0x00009560
        /*02b4*/ 	.word	0x00000006
        /*02b8*/ 	.word	0x00000000
        /*02bc*/ 	.short	0x010a
        /*02be*/ 	.byte	0x3f
	.zero		1


	//   ....[37]....
        /*02c0*/ 	.word	0x000095f0
        /*02c4*/ 	.word	0x00000009
        /*02c8*/ 	.word	0x00000000
        /*02cc*/ 	.short	0x010a
        /*02ce*/ 	.byte	0x3f
	.zero		1


	//   ....[38]....
        /*02d0*/ 	.word	0x00009680
        /*02d4*/ 	.word	0x00000006
        /*02d8*/ 	.word	0x00000000
        /*02dc*/ 	.short	0x010a
        /*02de*/ 	.byte	0x3f
	.zero		1


	//   ....[39]....
        /*02e0*/ 	.word	0x00009710
        /*02e4*/ 	.word	0x00000009
        /*02e8*/ 	.word	0x00000000
        /*02ec*/ 	.short	0x010a
        /*02ee*/ 	.byte	0x3f
	.zero		1


	//   ....[40]....
        /*02f0*/ 	.word	0x000097a0
        /*02f4*/ 	.word	0x0000000a
        /*02f8*/ 	.word	0x00000000
        /*02fc*/ 	.short	0x010a
        /*02fe*/ 	.byte	0x3f
	.zero		1


	//   ....[41]....
        /*0300*/ 	.word	0x00009830
        /*0304*/ 	.word	0x0000000b
        /*0308*/ 	.word	0x00000000
        /*030c*/ 	.short	0x010a
        /*030e*/ 	.byte	0x3f
	.zero		1


	//   ....[42]....
        /*0310*/ 	.word	0x000098c0
        /*0314*/ 	.word	0x00000003
        /*0318*/ 	.word	0x00000000
        /*031c*/ 	.short	0x010a
        /*031e*/ 	.byte	0x3f
	.zero		1


	//   ....[43]....
        /*0320*/ 	.word	0x00009930
        /*0324*/ 	.word	0x0000000b
        /*0328*/ 	.word	0x00000000
        /*032c*/ 	.short	0x010a
        /*032e*/ 	.byte	0x3f
	.zero		1


	//   ....[44]....
        /*0330*/ 	.word	0x00009990
        /*0334*/ 	.word	0x0000000c
        /*0338*/ 	.word	0x00000000
        /*033c*/ 	.short	0x010a
        /*033e*/ 	.byte	0x3f
	.zero		1


	//   ....[45]....
        /*0340*/ 	.word	0x00009a60
        /*0344*/ 	.word	0x00000013
        /*0348*/ 	.word	0x00000058
        /*034c*/ 	.short	0x010a
        /*034e*/ 	.byte	0x3f
	.zero		1


	//   ....[46]....
        /*0350*/ 	.word	0x00009b40
        /*0354*/ 	.word	0x00000006
        /*0358*/ 	.word	0x00000000
        /*035c*/ 	.short	0x010a
        /*035e*/ 	.byte	0x3f
	.zero		1


	//   ....[47]....
        /*0360*/ 	.word	0x00009b90
        /*0364*/ 	.word	0x00000007
        /*0368*/ 	.word	0x00000000
        /*036c*/ 	.short	0x010a
        /*036e*/ 	.byte	0x3f
	.zero		1


	//   ....[48]....
        /*0370*/ 	.word	0x00009be0
        /*0374*/ 	.word	0x00000006
        /*0378*/ 	.word	0x00000000
        /*037c*/ 	.short	0x010a
        /*037e*/ 	.byte	0x3f
	.zero		1


	//   ....[49]....
        /*0380*/ 	.word	0x00009c30
        /*0384*/ 	.word	0x00000009
        /*0388*/ 	.word	0x00000000
        /*038c*/ 	.short	0x010a
        /*038e*/ 	.byte	0x3f
	.zero		1


	//   ....[50]....
        /*0390*/ 	.word	0x00009c80
        /*0394*/ 	.word	0x00000006
        /*0398*/ 	.word	0x00000000
        /*039c*/ 	.short	0x010a
        /*039e*/ 	.byte	0x3f
	.zero		1


	//   ....[51]....
        /*03a0*/ 	.word	0x00009cd0
        /*03a4*/ 	.word	0x00000009
        /*03a8*/ 	.word	0x00000000
        /*03ac*/ 	.short	0x010a
        /*03ae*/ 	.byte	0x3f
	.zero		1


	//   ....[52]....
        /*03b0*/ 	.word	0x00009d20
        /*03b4*/ 	.word	0x00000006
        /*03b8*/ 	.word	0x00000000
        /*03bc*/ 	.short	0x010a
        /*03be*/ 	.byte	0x3f
	.zero		1


	//   ....[53]....
        /*03c0*/ 	.word	0x00009d70
        /*03c4*/ 	.word	0x00000009
        /*03c8*/ 	.word	0x00000000
        /*03cc*/ 	.short	0x010a
        /*03ce*/ 	.byte	0x3f
	.zero		1


	//   ....[54]....
        /*03d0*/ 	.word	0x00009dc0
        /*03d4*/ 	.word	0x0000000a
        /*03d8*/ 	.word	0x00000000
        /*03dc*/ 	.short	0x010a
        /*03de*/ 	.byte	0x3f
	.zero		1


	//   ....[55]....
        /*03e0*/ 	.word	0x00009e10
        /*03e4*/ 	.word	0x0000000b
        /*03e8*/ 	.word	0x00000000
        /*03ec*/ 	.short	0x010a
        /*03ee*/ 	.byte	0x3f
	.zero		1


	//----- nvinfo : EIATTR_NUM_MBARRIERS
	.align		4
.L_28:
        /*03f0*/ 	.byte	0x03, 0x38
        /*03f2*/ 	.short	0x0018


	//----- nvinfo : EIATTR_EXIT_INSTR_OFFSETS
	.align		4
        /*03f4*/ 	.byte	0x04, 0x1c
        /*03f6*/ 	.short	(.L_30 - .L_29)


	//   ....[0]....
.L_29:
        /*03f8*/ 	.word	0x000006e0


	//   ....[1]....
        /*03fc*/ 	.word	0x00000fa0


	//   ....[2]....
        /*0400*/ 	.word	0x00007ef0


	//   ....[3]....
        /*0404*/ 	.word	0x00008520


	//   ....[4]....
        /*0408*/ 	.word	0x00009910


	//----- nvinfo : EIATTR_MAX_THREADS
	.align		4
.L_30:
        /*040c*/ 	.byte	0x04, 0x05
        /*040e*/ 	.short	(.L_32 - .L_31)
.L_31:
        /*0410*/ 	.word	0x00000180
        /*0414*/ 	.word	0x00000001
        /*0418*/ 	.word	0x00000001


	//----- nvinfo : EIATTR_CRS_STACK_SIZE
	.align		4
.L_32:
        /*041c*/ 	.byte	0x04, 0x1e
        /*041e*/ 	.short	(.L_34 - .L_33)
.L_33:
        /*0420*/ 	.word	0x00000000


	//----- nvinfo : EIATTR_CBANK_PARAM_SIZE
	.align		4
.L_34:
        /*0424*/ 	.byte	0x03, 0x19
        /*0426*/ 	.short	0x0470


	//----- nvinfo : EIATTR_PARAM_CBANK
	.align		4
        /*0428*/ 	.byte	0x04, 0x0a
        /*042a*/ 	.short	(.L_36 - .L_35)
	.align		4
.L_35:
        /*042c*/ 	.word	index@(.nv.constant0._ZN7cutlass13device_kernelINS_4gemm6kernel13GemmUniversalIN4cute5tupleIJiiiiEEENS1_10collective13CollectiveMmaINS1_37MainloopSm90TmaGmmaWarpSpecializedFP8ILi11ENS5_IJNS4_1CILi1EEESB_SB_EEENS1_35KernelTmaWarpSpecializedCooperativeEEENS5_IJNSA_ILi256EEENSA_ILi64EEESG_EEENS_12float_e5m2_tENS5_IJlSB_lEEESI_SJ_NS4_8TiledMMAINS4_8MMA_AtomIJNS4_4SM904GMMA30MMA_64x64x32_F32E5M2E5M2_SS_TNILNSN_7ScaleInE1ELSP_1EEEEEENS4_6LayoutINS5_IJNSA_ILi2EEESB_SB_EEENS5_IJSB_NSA_ILi0EEESV_EEEEENS5_IJNS4_10UnderscoreESY_SY_EEEEENS4_13SM90_TMA_LOADENS4_14ComposedLayoutINS4_7SwizzleILi2ELi4ELi3EEENS4_18smem_ptr_flag_bitsILi8EEENSS_INS5_IJNSA_ILi8EEESG_EEENS5_IJSG_SB_EEEEEEEvNS4_8identityES11_S1B_vS1C_EENS_8epilogue10collective6detail29Sm90TmaWarpSpecializedAdapterINS1F_15DefaultEpilogueISI_SJ_SJ_NS1E_6thread17LinearCombinationISI_Li1EffLNS1J_9ScaleType4KindE0ELNS_15FloatRoundStyleE2ESI_EENS1_15EpilogueDefaultEEEEEvvEEEEvNT_6ParamsE)
        /*0430*/ 	.short	0x0210
        /*0432*/ 	.short	0x0470


	//----- nvinfo : EIATTR_SW_WAR
	.align		4
.L_36:
        /*0434*/ 	.byte	0x04, 0x36
        /*0436*/ 	.short	(.L_38 - .L_37)
.L_37:
        /*0438*/ 	.word	0x00000008
.L_38:


//--------------------- .nv.callgraph             --------------------------
	.section	.nv.callgraph,"",@"SHT_CUDA_CALLGRAPH"
	.align	4
	.sectionentsize	8
	.align		4
        /*0000*/ 	.word	0x00000000
	.align		4
        /*0004*/ 	.word	0xffffffff
	.align		4
        /*0008*/ 	.word	0x00000000
	.align		4
        /*000c*/ 	.word	0xfffffffe
	.align		4
        /*0010*/ 	.word	0x00000000
	.align		4
        /*0014*/ 	.word	0xfffffffd
	.align		4
        /*0018*/ 	.word	0x00000000
	.align		4
        /*001c*/ 	.word	0xfffffffc


//--------------------- .nv.constant4             --------------------------
	.section	.nv.constant4,"a",@progbits
	.align	8
	.align		8
.nv.constant4:
        /*0000*/ 	.dword	_ZN40_INTERNAL_d07eb2b4_4_k_cu_401b0d05_216244cuda3std3__45__cpo5beginE
	.align		8
        /*0008*/ 	.dword	_ZN40_INTERNAL_d07eb2b4_4_k_cu_401b0d05_216244cuda3std3__45__cpo3endE
	.align		8
        /*0010*/ 	.dword	_ZN40_INTERNAL_d07eb2b4_4_k_cu_401b0d05_216244cuda3std3__45__cpo6cbeginE
	.align		8
        /*0018*/ 	.dword	_ZN40_INTERNAL_d07eb2b4_4_k_cu_401b0d05_216244cuda3std3__45__cpo4cendE
	.align		8
        /*0020*/ 	.dword	_ZN40_INTERNAL_d07eb2b4_4_k_cu_401b0d05_216244cuda3std3__442_GLOBAL__N__d07eb2b4_4_k_cu_401b0d05_216246ignoreE
	.align		8
        /*0028*/ 	.dword	_ZN40_INTERNAL_d07eb2b4_4_k_cu_401b0d05_216244cuda3std3__419piecewise_constructE
	.align		8
        /*0030*/ 	.dword	_ZN40_INTERNAL_d07eb2b4_4_k_cu_401b0d05_216244cuda3std3__48in_placeE
	.align		8
        /*0038*/ 	.dword	_ZN40_INTERNAL_d07eb2b4_4_k_cu_401b0d05_216244cuda3std6ranges3__45__cpo4swapE
	.align		8
        /*0040*/ 	.dword	_ZN40_INTERNAL_d07eb2b4_4_k_cu_401b0d05_216244cuda3std6ranges3__45__cpo9iter_moveE
	.align		8
        /*0048*/ 	.dword	_ZN40_INTERNAL_d07eb2b4_4_k_cu_401b0d05_216244cute7productE
	.align		8
        /*0050*/ 	.dword	_ZN40_INTERNAL_d07eb2b4_4_k_cu_401b0d05_216244cute1_E


//--------------------- .text._ZN7cutlass13device_kernelINS_4gemm6kernel13GemmUniversalIN4cute5tupleIJiiiiEEENS1_10collective13CollectiveMmaINS1_37MainloopSm90TmaGmmaWarpSpecializedFP8ILi11ENS5_IJNS4_1CILi1EEESB_SB_EEENS1_35KernelTmaWarpSpecializedCooperativeEEENS5_IJNSA_ILi256EEENSA_ILi64EEESG_EEENS_12float_e5m2_tENS5_IJlSB_lEEESI_SJ_NS4_8TiledMMAINS4_8MMA_AtomIJNS4_4SM904GMMA30MMA_64x64x32_F32E5M2E5M2_SS_TNILNSN_7ScaleInE1ELSP_1EEEEEENS4_6LayoutINS5_IJNSA_ILi2EEESB_SB_EEENS5_IJSB_NSA_ILi0EEESV_EEEEENS5_IJNS4_10UnderscoreESY_SY_EEEEENS4_13SM90_TMA_LOADENS4_14ComposedLayoutINS4_7SwizzleILi2ELi4ELi3EEENS4_18smem_ptr_flag_bitsILi8EEENSS_INS5_IJNSA_ILi8EEESG_EEENS5_IJSG_SB_EEEEEEEvNS4_8identityES11_S1B_vS1C_EENS_8epilogue10collective6detail29Sm90TmaWarpSpecializedAdapterINS1F_15DefaultEpilogueISI_SJ_SJ_NS1E_6thread17LinearCombinationISI_Li1EffLNS1J_9ScaleType4KindE0ELNS_15FloatRoundStyleE2ESI_EENS1_15EpilogueDefaultEEEEEvvEEEEvNT_6ParamsE --------------------------
	.section	.text._ZN7cutlass13device_kernelINS_4gemm6kernel13GemmUniversalIN4cute5tupleIJiiiiEEENS1_10collective13CollectiveMmaINS1_37MainloopSm90TmaGmmaWarpSpecializedFP8ILi11ENS5_IJNS4_1CILi1EEESB_SB_EEENS1_35KernelTmaWarpSpecializedCooperativeEEENS5_IJNSA_ILi256EEENSA_ILi64EEESG_EEENS_12float_e5m2_tENS5_IJlSB_lEEESI_SJ_NS4_8TiledMMAINS4_8MMA_AtomIJNS4_4SM904GMMA30MMA_64x64x32_F32E5M2E5M2_SS_TNILNSN_7ScaleInE1ELSP_1EEEEEENS4_6LayoutINS5_IJNSA_ILi2EEESB_SB_EEENS5_IJSB_NSA_ILi0EEESV_EEEEENS5_IJNS4_10UnderscoreESY_SY_EEEEENS4_13SM90_TMA_LOADENS4_14ComposedLayoutINS4_7SwizzleILi2ELi4ELi3EEENS4_18smem_ptr_flag_bitsILi8EEENSS_INS5_IJNSA_ILi8EEESG_EEENS5_IJSG_SB_EEEEEEEvNS4_8identityES11_S1B_vS1C_EENS_8epilogue10collective6detail29Sm90TmaWarpSpecializedAdapterINS1F_15DefaultEpilogueISI_SJ_SJ_NS1E_6thread17LinearCombinationISI_Li1EffLNS1J_9ScaleType4KindE0ELNS_15FloatRoundStyleE2ESI_EENS1_15EpilogueDefaultEEEEEvvEEEEvNT_6ParamsE,"ax",@progbits
	.align	128
.text._ZN7cutlass13device_kernelINS_4gemm6kernel13GemmUniversalIN4cute5tupleIJiiiiEEENS1_10collective13CollectiveMmaINS1_37MainloopSm90TmaGmmaWarpSpecializedFP8ILi11ENS5_IJNS4_1CILi1EEESB_SB_EEENS1_35KernelTmaWarpSpecializedCooperativeEEENS5_IJNSA_ILi256EEENSA_ILi64EEESG_EEENS_12float_e5m2_tENS5_IJlSB_lEEESI_SJ_NS4_8TiledMMAINS4_8MMA_AtomIJNS4_4SM904GMMA30MMA_64x64x32_F32E5M2E5M2_SS_TNILNSN_7ScaleInE1ELSP_1EEEEEENS4_6LayoutINS5_IJNSA_ILi2EEESB_SB_EEENS5_IJSB_NSA_ILi0EEESV_EEEEENS5_IJNS4_10UnderscoreESY_SY_EEEEENS4_13SM90_TMA_LOADENS4_14ComposedLayoutINS4_7SwizzleILi2ELi4ELi3EEENS4_18smem_ptr_flag_bitsILi8EEENSS_INS5_IJNSA_ILi8EEESG_EEENS5_IJSG_SB_EEEEEEEvNS4_8identityES11_S1B_vS1C_EENS_8epilogue10collective6detail29Sm90TmaWarpSpecializedAdapterINS1F_15DefaultEpilogueISI_SJ_SJ_NS1E_6thread17LinearCombinationISI_Li1EffLNS1J_9ScaleType4KindE0ELNS_15FloatRoundStyleE2ESI_EENS1_15EpilogueDefaultEEEEEvvEEEEvNT_6ParamsE:
        .type           _ZN7cutlass13device_kernelINS_4gemm6kernel13GemmUniversalIN4cute5tupleIJiiiiEEENS1_10collective13CollectiveMmaINS1_37MainloopSm90TmaGmmaWarpSpecializedFP8ILi11ENS5_IJNS4_1CILi1EEESB_SB_EEENS1_35KernelTmaWarpSpecializedCooperativeEEENS5_IJNSA_ILi256EEENSA_ILi64EEESG_EEENS_12float_e5m2_tENS5_IJlSB_lEEESI_SJ_NS4_8TiledMMAINS4_8MMA_AtomIJNS4_4SM904GMMA30MMA_64x64x32_F32E5M2E5M2_SS_TNILNSN_7ScaleInE1ELSP_1EEEEEENS4_6LayoutINS5_IJNSA_ILi2EEESB_SB_EEENS5_IJSB_NSA_ILi0EEESV_EEEEENS5_IJNS4_10UnderscoreESY_SY_EEEEENS4_13SM90_TMA_LOADENS4_14ComposedLayoutINS4_7SwizzleILi2ELi4ELi3EEENS4_18smem_ptr_flag_bitsILi8EEENSS_INS5_IJNSA_ILi8EEESG_EEENS5_IJSG_SB_EEEEEEEvNS4_8identityES11_S1B_vS1C_EENS_8epilogue10collective6detail29Sm90TmaWarpSpecializedAdapterINS1F_15DefaultEpilogueISI_SJ_SJ_NS1E_6thread17LinearCombinationISI_Li1EffLNS1J_9ScaleType4KindE0ELNS_15FloatRoundStyleE2ESI_EENS1_15EpilogueDefaultEEEEEvvEEEEvNT_6ParamsE,@function
        .size           _ZN7cutlass13device_kernelINS_4gemm6kernel13GemmUniversalIN4cute5tupleIJiiiiEEENS1_10collective13CollectiveMmaINS1_37MainloopSm90TmaGmmaWarpSpecializedFP8ILi11ENS5_IJNS4_1CILi1EEESB_SB_EEENS1_35KernelTmaWarpSpecializedCooperativeEEENS5_IJNSA_ILi256EEENSA_ILi64EEESG_EEENS_12float_e5m2_tENS5_IJlSB_lEEESI_SJ_NS4_8TiledMMAINS4_8MMA_AtomIJNS4_4SM904GMMA30MMA_64x64x32_F32E5M2E5M2_SS_TNILNSN_7ScaleInE1ELSP_1EEEEEENS4_6LayoutINS5_IJNSA_ILi2EEESB_SB_EEENS5_IJSB_NSA_ILi0EEESV_EEEEENS5_IJNS4_10UnderscoreESY_SY_EEEEENS4_13SM90_TMA_LOADENS4_14ComposedLayoutINS4_7SwizzleILi2ELi4ELi3EEENS4_18smem_ptr_flag_bitsILi8EEENSS_INS5_IJNSA_ILi8EEESG_EEENS5_IJSG_SB_EEEEEEEvNS4_8identityES11_S1B_vS1C_EENS_8epilogue10collective6detail29Sm90TmaWarpSpecializedAdapterINS1F_15DefaultEpilogueISI_SJ_SJ_NS1E_6thread17LinearCombinationISI_Li1EffLNS1J_9ScaleType4KindE0ELNS_15FloatRoundStyleE2ESI_EENS1_15EpilogueDefaultEEEEEvvEEEEvNT_6ParamsE,(.L_x_216 - _ZN7cutlass13device_kernelINS_4gemm6kernel13GemmUniversalIN4cute5tupleIJiiiiEEENS1_10collective13CollectiveMmaINS1_37MainloopSm90TmaGmmaWarpSpecializedFP8ILi11ENS5_IJNS4_1CILi1EEESB_SB_EEENS1_35KernelTmaWarpSpecializedCooperativeEEENS5_IJNSA_ILi256EEENSA_ILi64EEESG_EEENS_12float_e5m2_tENS5_IJlSB_lEEESI_SJ_NS4_8TiledMMAINS4_8MMA_AtomIJNS4_4SM904GMMA30MMA_64x64x32_F32E5M2E5M2_SS_TNILNSN_7ScaleInE1ELSP_1EEEEEENS4_6LayoutINS5_IJNSA_ILi2EEESB_SB_EEENS5_IJSB_NSA_ILi0EEESV_EEEEENS5_IJNS4_10UnderscoreESY_SY_EEEEENS4_13SM90_TMA_LOADENS4_14ComposedLayoutINS4_7SwizzleILi2ELi4ELi3EEENS4_18smem_ptr_flag_bitsILi8EEENSS_INS5_IJNSA_ILi8EEESG_EEENS5_IJSG_SB_EEEEEEEvNS4_8identityES11_S1B_vS1C_EENS_8epilogue10collective6detail29Sm90TmaWarpSpecializedAdapterINS1F_15DefaultEpilogueISI_SJ_SJ_NS1E_6thread17LinearCombinationISI_Li1EffLNS1J_9ScaleType4KindE0ELNS_15FloatRoundStyleE2ESI_EENS1_15EpilogueDefaultEEEEEvvEEEEvNT_6ParamsE)
        .other          _ZN7cutlass13device_kernelINS_4gemm6kernel13GemmUniversalIN4cute5tupleIJiiiiEEENS1_10collective13CollectiveMmaINS1_37MainloopSm90TmaGmmaWarpSpecializedFP8ILi11ENS5_IJNS4_1CILi1EEESB_SB_EEENS1_35KernelTmaWarpSpecializedCooperativeEEENS5_IJNSA_ILi256EEENSA_ILi64EEESG_EEENS_12float_e5m2_tENS5_IJlSB_lEEESI_SJ_NS4_8TiledMMAINS4_8MMA_AtomIJNS4_4SM904GMMA30MMA_64x64x32_F32E5M2E5M2_SS_TNILNSN_7ScaleInE1ELSP_1EEEEEENS4_6LayoutINS5_IJNSA_ILi2EEESB_SB_EEENS5_IJSB_NSA_ILi0EEESV_EEEEENS5_IJNS4_10UnderscoreESY_SY_EEEEENS4_13SM90_TMA_LOADENS4_14ComposedLayoutINS4_7SwizzleILi2ELi4ELi3EEENS4_18smem_ptr_flag_bitsILi8EEENSS_INS5_IJNSA_ILi8EEESG_EEENS5_IJSG_SB_EEEEEEEvNS4_8identityES11_S1B_vS1C_EENS_8epilogue10collective6detail29Sm90TmaWarpSpecializedAdapterINS1F_15DefaultEpilogueISI_SJ_SJ_NS1E_6thread17LinearCombinationISI_Li1EffLNS1J_9ScaleType4KindE0ELNS_15FloatRoundStyleE2ESI_EENS1_15EpilogueDefaultEEEEEvvEEEEvNT_6ParamsE,@"STO_CUDA_ENTRY STV_DEFAULT"
_ZN7cutlass13device_kernelINS_4gemm6kernel13GemmUniversalIN4cute5tupleIJiiiiEEENS1_10collective13CollectiveMmaINS1_37MainloopSm90TmaGmmaWarpSpecializedFP8ILi11ENS5_IJNS4_1CILi1EEESB_SB_EEENS1_35KernelTmaWarpSpecializedCooperativeEEENS5_IJNSA_ILi256EEENSA_ILi64EEESG_EEENS_12float_e5m2_tENS5_IJlSB_lEEESI_SJ_NS4_8TiledMMAINS4_8MMA_AtomIJNS4_4SM904GMMA30MMA_64x64x32_F32E5M2E5M2_SS_TNILNSN_7ScaleInE1ELSP_1EEEEEENS4_6LayoutINS5_IJNSA_ILi2EEESB_SB_EEENS5_IJSB_NSA_ILi0EEESV_EEEEENS5_IJNS4_10UnderscoreESY_SY_EEEEENS4_13SM90_TMA_LOADENS4_14ComposedLayoutINS4_7SwizzleILi2ELi4ELi3EEENS4_18smem_ptr_flag_bitsILi8EEENSS_INS5_IJNSA_ILi8EEESG_EEENS5_IJSG_SB_EEEEEEEvNS4_8identityES11_S1B_vS1C_EENS_8epilogue10collective6detail29Sm90TmaWarpSpecializedAdapterINS1F_15DefaultEpilogueISI_SJ_SJ_NS1E_6thread17LinearCombinationISI_Li1EffLNS1J_9ScaleType4KindE0ELNS_15FloatRoundStyleE2ESI_EENS1_15EpilogueDefaultEEEEEvvEEEEvNT_6ParamsE:
[----:B------:R-:W-:Y:S01]  /*0000*/  LDC R1, c[0x0][0x28] ;  /* 0x00000a00ff017b82 */ /* 0x000fe20000000800 */
[----:B------:R-:W0:Y:S01]  /*0010*/  S2R R0, SR_TID.X ;  /* 0x0000000000007919 */ /* 0x000e220000002100 */
[----:B------:R-:W-:Y:S01]  /*0020*/  ELECT P0, URZ, PT ;  /* 0x00000000003f782f */ /* 0x000fe20003800000 */
[----:B------:R-:W-:Y:S01]  /*0030*/  BSSY B0, `(.L_x_0) ;  /* 0x000000f000007945 */ /* 0x000fe20003800000 */
[--C-:B0-----:R-:W-:Y:S02]  /*0040*/  SHF.R.U32.HI R2, RZ, 0x5, R0.reuse ;  /* 0x00000005ff027819 */ /* 0x101fe40000011600 */
[----:B------:R-:W-:-:S03]  /*0050*/  SHF.R.U32.HI R3, RZ, 0x7, R0 ;  /* 0x00000007ff037819 */ /* 0x000fc60000011600 */
[----:B------:R-:W0:Y:S04]  /*0060*/  SHFL.IDX PT, R5, R2, RZ, 0x1f ;  /* 0x00001fff02057589 */ /* 0x000e2800000e0000 */
[----:B------:R1:W2:Y:S01]  /*0070*/  SHFL.IDX PT, R6, R3, RZ, 0x1f ;  /* 0x00001fff03067589 */ /* 0x0002a200000e0000 */
[----:B0-----:R-:W-:-:S13]  /*0080*/  ISETP.NE.OR P0, PT, R5, RZ, !P0 ;  /* 0x000000ff0500720c */ /* 0x001fda0004705670 */
[----:B-12---:R-:W-:Y:S05]  /*0090*/  @P0 BRA `(.L_x_1) ;  /* 0x0000000000200947 */ /* 0x006fea0003800000 */
[----:B------:R-:W-:Y:S02]  /*00a0*/  ULDC.64 UR4, c[0x0][0x198] ;  /* 0x0000660000047ab9 */ /* 0x000fe40000000a00 */
[----:B------:R-:W-:Y:S02]  /*00b0*/  UIADD3 UR6, UP0, UR4, 0xf0, URZ ;  /* 0x000000f004067890 */ /* 0x000fe4000ff1e03f */
[----:B------:R-:W-:Y:S02]  /*00c0*/  UIADD3 UR4, UP1, UR4, 0x1f0, URZ ;  /* 0x000001f004047890 */ /* 0x000fe4000ff3e03f */
[----:B------:R-:W-:Y:S02]  /*00d0*/  UIADD3.X UR7, URZ, UR5, URZ, UP0, !UPT ;  /* 0x000000053f077290 */ /* 0x000fe400087fe43f */
[----:B------:R-:W-:-:S07]  /*00e0*/  UIADD3.X UR5, URZ, UR5, URZ, UP1, !UPT ;  /* 0x000000053f057290 */ /* 0x000fce0008ffe43f */
[----:B------:R0:W-:Y:S02]  /*00f0*/  UTMACCTL.PF [UR6] ;  /* 0x00000000060079b9 */ /* 0x0001e40008040000 */
[----:B------:R0:W-:Y:S02]  /*0100*/  UTMACCTL.PF [UR4] ;  /* 0x00000000040079b9 */ /* 0x0001e40008040000 */
[----:B0-----:R-:W-:Y:S01]  /*0110*/  NOP ;  /* 0x0000000000007918 */ /* 0x001fe20000000000 */
.L_x_1:
[----:B------:R-:W-:Y:S05]  /*0120*/  BSYNC B0 ;  /* 0x0000000000007941 */ /* 0x000fea0003800000 */
.L_x_0:
[----:B------:R-:W0:Y:S02]  /*0130*/  SHFL.IDX PT, R3, R2, RZ, 0x1f ;  /* 0x00001fff02037589 */ /* 0x000e2400000e0000 */
[----:B0-----:R-:W-:-:S13]  /*0140*/  ISETP.NE.AND P0, PT, R3, RZ, PT ;  /* 0x000000ff0300720c */ /* 0x001fda0003f05270 */
[----:B------:R-:W-:Y:S05]  /*0150*/  @P0 BRA `(.L_x_2) ;  /* 0x00000000009c0947 */ /* 0x000fea0003800000 */
[----:B------:R-:W-:Y:S01]  /*0160*/  ELECT P0, URZ, PT ;  /* 0x00000000003f782f */ /* 0x000fe20003800000 */
[----:B------:R-:W-:-:S12]  /*0170*/  BSSY B0, `(.L_x_2) ;  /* 0x0000025000007945 */ /* 0x000fd80003800000 */
[----:B------:R-:W-:Y:S05]  /*0180*/  @!P0 BRA `(.L_x_3) ;  /* 0x00000000008c8947 */ /* 0x000fea0003800000 */
[----:B------:R-:W0:Y:S01]  /*0190*/  S2UR UR8, SR_CgaCtaId ;  /* 0x00000000000879c3 */ /* 0x000e220000008800 */
[----:B------:R-:W-:Y:S01]  /*01a0*/  UMOV UR4, 0x400 ;  /* 0x0000040000047882 */ /* 0x000fe20000000000 */
[----:B------:R-:W-:Y:S01]  /*01b0*/  UMOV UR5, 0x1 ;  /* 0x0000000100057882 */ /* 0x000fe20000000000 */
[----:B------:R-:W-:Y:S02]  /*01c0*/  UMOV UR6, 0x100 ;  /* 0x0000010000067882 */ /* 0x000fe40000000000 */
[----:B------:R-:W-:-:S04]  /*01d0*/  UIADD3 UR6, -UR6, 0x100000, URZ ;  /* 0x0010000006067890 */ /* 0x000fc8000fffe13f */
[----:B------:R-:W-:Y:S02]  /*01e0*/  USHF.L.U32 UR7, UR6, 0xb, URZ ;  /* 0x0000000b06077899 */ /* 0x000fe4000800063f */
[----:B------:R-:W-:Y:S02]  /*01f0*/  USHF.L.U32 UR6, UR6, 0x1, URZ ;  /* 0x0000000106067899 */ /* 0x000fe4000800063f */
[----:B0-----:R-:W-:Y:S02]  /*0200*/  ULEA UR8, UR8, UR4, 0x18 ;  /* 0x0000000408087291 */ /* 0x001fe4000f8ec03f */
[----:B------:R-:W-:-:S04]  /*0210*/  UIADD3 UR4, -UR5, 0x100000, URZ ;  /* 0x0010000005047890 */ /* 0x000fc8000fffe13f */
[----:B------:R-:W-:Y:S02]  /*0220*/  USHF.L.U32 UR5, UR4, 0xb, URZ ;  /* 0x0000000b04057899 */ /* 0x000fe4000800063f */
[----:B------:R-:W-:Y:S01]  /*0230*/  USHF.L.U32 UR4, UR4, 0x1, URZ ;  /* 0x0000000104047899 */ /* 0x000fe2000800063f */
[----:B------:R-:W0:Y:S11]  /*0240*/  FENCE.VIEW.ASYNC.S ;  /* 0x00000000000073c6 */ /* 0x000e360000000000 */
[----:B0-----:R0:W1:Y:S01]  /*0250*/  SYNCS.EXCH.64 URZ, [UR8], UR4 ;  /* 0x00000004083f75b2 */ /* 0x0010620008000100 */
[----:B------:R0:W2:Y:S01]  /*0260*/  SYNCS.EXCH.64 URZ, [UR8+0x58], UR6 ;  /* 0x00005806083f75b2 */ /* 0x0000a20008000100 */
[----:B------:R0:W3:Y:S01]  /*0270*/  SYNCS.EXCH.64 URZ, [UR8+0x8], UR4 ;  /* 0x00000804083f75b2 */ /* 0x0000e20008000100 */
[----:B------:R0:W4:Y:S01]  /*0280*/  SYNCS.EXCH.64 URZ, [UR8+0x60], UR6 ;  /* 0x00006006083f75b2 */ /* 0x0001220008000100 */
[----:B------:R0:W0:Y:S01]  /*0290*/  SYNCS.EXCH.64 URZ, [UR8+0x10], UR4 ;  /* 0x00001004083f75b2 */ /* 0x0000220008000100 */
        /* <DEDUP_REMOVED lines=17> */
[----:B------:R-:W-:Y:S01]  /*03b0*/  NOP ;  /* 0x0000000000007918 */ /* 0x000fe20000000000 */
.L_x_3:
[----:B0-----:R-:W-:Y:S05]  /*03c0*/  BSYNC B0 ;  /* 0x0000000000007941 */ /* 0x001fea0003800000 */
.L_x_2:
[----:B------:R-:W0:Y:S01]  /*03d0*/  SHFL.IDX PT, R2, R2, RZ, 0x1f ;  /* 0x00001fff02027589 */ /* 0x000e2200000e0000 */
[----:B------:R-:W5:Y:S01]  /*03e0*/  LDC R3, c[0x0][0x65c] ;  /* 0x00019700ff037b82 */ /* 0x000f620000000800 */
[----:B------:R-:W-:Y:S02]  /*03f0*/  ELECT P0, URZ, PT ;  /* 0x00000000003f782f */ /* 0x000fe40003800000 */
[----:B------:R-:W-:Y:S01]  /*0400*/  SHF.R.S32.HI R4, RZ, 0x1f, R5 ;  /* 0x0000001fff047819 */ /* 0x000fe20000011405 */
[----:B------:R-:W1:Y:S01]  /*0410*/  S2R R10, SR_CTAID.Y ;  /* 0x00000000000a7919 */ /* 0x000e620000002600 */
[----:B------:R-:W-:Y:S01]  /*0420*/  UMOV UR4, 0x20 ;  /* 0x0000002000047882 */ /* 0x000fe20000000000 */
[C---:B------:R-:W-:Y:S01]  /*0430*/  ISETP.NE.AND P2, PT, R6.reuse, RZ, PT ;  /* 0x000000ff0600720c */ /* 0x040fe20003f45270 */
[----:B------:R-:W-:Y:S01]  /*0440*/  VIADD R11, R6, 0xffffffff ;  /* 0xffffffff060b7836 */ /* 0x000fe20000000000 */
[----:B------:R-:W2:Y:S01]  /*0450*/  S2R R8, SR_CTAID.X ;  /* 0x0000000000087919 */ /* 0x000ea20000002500 */
[----:B------:R-:W-:Y:S01]  /*0460*/  LEA.HI R4, R4, R5, RZ, 0x2 ;  /* 0x0000000504047211 */ /* 0x000fe200078f10ff */
[----:B------:R-:W-:Y:S01]  /*0470*/  NOP ;  /* 0x0000000000007918 */ /* 0x000fe20000000000 */
[----:B------:R-:W-:Y:S01]  /*0480*/  NOP ;  /* 0x0000000000007918 */ /* 0x000fe20000000000 */
[----:B------:R-:W-:-:S02]  /*0490*/  ISETP.GE.U32.AND P1, PT, R11, 0x2, PT ;  /* 0x000000020b00780c */ /* 0x000fc40003f26070 */
[----:B------:R-:W-:-:S05]  /*04a0*/  LOP3.LUT R4, R4, 0xfffffffc, RZ, 0xc0, !PT ;  /* 0xfffffffc04047812 */ /* 0x000fca00078ec0ff */
[----:B------:R-:W-:Y:S01]  /*04b0*/  IMAD.IADD R5, R5, 0x1, -R4 ;  /* 0x0000000105057824 */ /* 0x000fe200078e0a04 */
[----:B0-----:R-:W-:Y:S02]  /*04c0*/  ISETP.NE.OR P0, PT, R2, RZ, !P0 ;  /* 0x000000ff0200720c */ /* 0x001fe40004705670 */
[----:B-----5:R-:W-:-:S11]  /*04d0*/  ISETP.NE.AND P3, PT, R3, 0x1, PT ;  /* 0x000000010300780c */ /* 0x020fd60003f65270 */
[----:B------:R-:W-:Y:S01]  /*04e0*/  VOTEU.ALL UP0, P0 ;  /* 0x00000000003f7886 */ /* 0x000fe20000000000 */
[----:B------:R-:W-:Y:S01]  /*04f0*/  VOTEU.ALL UP1, P0 ;  /* 0x00000000003f7886 */ /* 0x000fe20000020000 */
[----:B------:R-:W2:Y:S01]  /*0500*/  @P3 LDC R9, c[0x0][0x10] ;  /* 0x00000400ff093b82 */ /* 0x000ea20000000800 */
[----:B-1----:R-:W-:Y:S02]  /*0510*/  @P3 IMAD.MOV.U32 R2, RZ, RZ, R10 ;  /* 0x000000ffff023224 */ /* 0x002fe400078e000a */
[----:B------:R-:W-:Y:S01]  /*0520*/  @!UP0 UMOV UR6, 0x400 ;  /* 0x0000040000068882 */ /* 0x000fe20000000000 */
[----:B------:R-:W-:-:S04]  /*0530*/  @!UP0 UIADD3 UR4, -UR4, 0x100000, URZ ;  /* 0x0010000004048890 */ /* 0x000fc8000fffe13f */
[----:B------:R-:W-:Y:S02]  /*0540*/  @!UP0 USHF.L.U32 UR5, UR4, 0xb, URZ ;  /* 0x0000000b04058899 */ /* 0x000fe4000800063f */
[----:B------:R-:W-:Y:S01]  /*0550*/  @!UP0 USHF.L.U32 UR4, UR4, 0x1, URZ ;  /* 0x0000000104048899 */ /* 0x000fe2000800063f */
[----:B------:R-:W-:Y:S02]  /*0560*/  @P3 IMAD.MOV.U32 R3, RZ, RZ, RZ ;  /* 0x000000ffff033224 */ /* 0x000fe400078e00ff */
[----:B------:R-:W-:Y:S01]  /*0570*/  @P3 IMAD.MOV.U32 R13, RZ, RZ, RZ ;  /* 0x000000ffff0d3224 */ /* 0x000fe200078e00ff */
[----:B------:R-:W0:Y:S08]  /*0580*/  @!UP0 S2UR UR7, SR_CgaCtaId ;  /* 0x00000000000789c3 */ /* 0x000e300000008800 */
[----:B------:R-:W1:Y:S01]  /*0590*/  @!P3 LDC R7, c[0x0][0xc] ;  /* 0x00000300ff07bb82 */ /* 0x000e620000000800 */
[----:B--2---:R-:W-:-:S04]  /*05a0*/  @P3 IMAD.WIDE.U32 R2, R8, R9, R2 ;  /* 0x0000000908023225 */ /* 0x004fc800078e0002 */
[----:B------:R-:W-:Y:S02]  /*05b0*/  IMAD.MOV.U32 R9, RZ, RZ, RZ ;  /* 0x000000ffff097224 */ /* 0x000fe400078e00ff */
[----:B------:R-:W-:Y:S01]  /*05c0*/  @P3 IMAD.IADD R3, R3, 0x1, R13 ;  /* 0x0000000103033824 */ /* 0x000fe200078e020d */
[----:B0-----:R-:W-:Y:S01]  /*05d0*/  @!UP0 ULEA UR6, UR7, UR6, 0x18 ;  /* 0x0000000607068291 */ /* 0x001fe2000f8ec03f */
[----:B------:R-:W-:Y:S01]  /*05e0*/  VOTEU.ALL UP0, P0 ;  /* 0x00000000003f7886 */ /* 0x000fe20000000000 */
[----:B------:R-:W-:-:S04]  /*05f0*/  ISETP.NE.AND P0, PT, R5, 0x3, PT ;  /* 0x000000030500780c */ /* 0x000fc80003f05270 */
[----:B------:R-:W-:-:S04]  /*0600*/  ISETP.EQ.OR P0, PT, R5, RZ, !P0 ;  /* 0x000000ff0500720c */ /* 0x000fc80004702670 */
[----:B------:R-:W-:Y:S01]  /*0610*/  ISETP.EQ.AND P0, PT, R6, RZ, P0 ;  /* 0x000000ff0600720c */ /* 0x000fe20000702270 */
[----:B------:R-:W0:Y:S02]  /*0620*/  FENCE.VIEW.ASYNC.S ;  /* 0x00000000000073c6 */ /* 0x000e240000000000 */
[----:B0-----:R0:W3:Y:S01]  /*0630*/  @!UP0 SYNCS.EXCH.64 URZ, [UR6+0xc0], UR4 ;  /* 0x0000c004063f85b2 */ /* 0x0010e20008000100 */
[----:B-1----:R-:W-:Y:S01]  /*0640*/  @!P3 IMAD.WIDE.U32 R6, R7, R10, R8 ;  /* 0x0000000a0706b225 */ /* 0x002fe200078e0008 */
[----:B------:R-:W-:-:S03]  /*0650*/  SEL R4, RZ, 0x1, !P0 ;  /* 0x00000001ff047807 */ /* 0x000fc60004000000 */
[----:B------:R-:W-:Y:S02]  /*0660*/  @!P3 IMAD.MOV.U32 R2, RZ, RZ, R6 ;  /* 0x000000ffff02b224 */ /* 0x000fe400078e0006 */
[----:B------:R-:W-:Y:S01]  /*0670*/  @!P3 IMAD.MOV.U32 R3, RZ, RZ, R7 ;  /* 0x000000ffff03b224 */ /* 0x000fe200078e0007 */
[----:B------:R-:W-:Y:S01]  /*0680*/  SEL R4, R4, 0x2, P1 ;  /* 0x0000000204047807 */ /* 0x000fe20000800000 */
[----:B------:R0:W3:Y:S01]  /*0690*/  @!UP1 SYNCS.EXCH.64 URZ, [UR6+0xc8], UR4 ;  /* 0x0000c804063f95b2 */ /* 0x0000e20008000100 */
[----:B------:R-:W-:Y:S01]  /*06a0*/  NOP ;  /* 0x0000000000007918 */ /* 0x000fe20000000000 */
[----:B---34-:R-:W-:Y:S06]  /*06b0*/  BAR.SYNC.DEFER_BLOCKING 0x0 ;  /* 0x0000000000007b1d */ /* 0x018fec0000010000 */
[----:B------:R-:W-:Y:S05]  /*06c0*/  @!P2 BRA `(.L_x_4) ;  /* 0x00000078000ca947 */ /* 0x000fea0003800000 */
[----:B------:R-:W-:-:S13]  /*06d0*/  ISETP.GT.U32.AND P0, PT, R11, 0x1, PT ;  /* 0x000000010b00780c */ /* 0x000fda0003f04070 */
[----:B0-----:R-:W-:Y:S05]  /*06e0*/  @P0 EXIT ;  /* 0x000000000000094d */ /* 0x001fea0003800000 */
[----:B------:R-:W-:Y:S01]  /*06f0*/  ULDC.64 UR4, c[0x0][0x650] ;  /* 0x0001940000047ab9 */ /* 0x000fe20000000a00 */
[----:B------:R-:W-:Y:S01]  /*0700*/  PRMT R12, RZ, 0x7610, R12 ;  /* 0x00007610ff0c7816 */ /* 0x000fe2000000000c */
[----:B------:R-:W-:Y:S01]  /*0710*/  IMAD.MOV.U32 R6, RZ, RZ, -0x1 ;  /* 0xffffffffff067424 */ /* 0x000fe200078e00ff */
[----:B------:R-:W-:Y:S01]  /*0720*/  ISETP.GE.U32.AND P0, PT, R2, UR4, PT ;  /* 0x0000000402007c0c */ /* 0x000fe2000bf06070 */
[----:B------:R-:W-:Y:S02]  /*0730*/  IMAD.MOV.U32 R7, RZ, RZ, -0x1 ;  /* 0xffffffffff077424 */ /* 0x000fe400078e00ff */
[----:B------:R-:W-:Y:S01]  /*0740*/  IMAD.MOV.U32 R5, RZ, RZ, -0x1 ;  /* 0xffffffffff057424 */ /* 0x000fe200078e00ff */
[----:B------:R-:W-:-:S13]  /*0750*/  ISETP.GE.U32.AND.EX P0, PT, R3, UR5, PT, P0 ;  /* 0x0000000503007c0c */ /* 0x000fda000bf06100 */
[----:B------:R-:W-:Y:S05]  /*0760*/  @P0 BRA `(.L_x_5) ;  /* 0x00000004005c0947 */ /* 0x000fea0003800000 */
[----:B------:R-:W0:Y:S01]  /*0770*/  LDC.64 R16, c[0x0][0x628] ;  /* 0x00018a00ff107b82 */ /* 0x000e220000000a00 */
[----:B------:R-:W-:Y:S02]  /*0780*/  IMAD.MOV.U32 R6, RZ, RZ, R2 ;  /* 0x000000ffff067224 */ /* 0x000fe400078e0002 */
[----:B------:R-:W-:-:S05]  /*0790*/  IMAD.MOV.U32 R7, RZ, RZ, R3 ;  /* 0x000000ffff077224 */ /* 0x000fca00078e0003 */
[----:B------:R-:W1:Y:S08]  /*07a0*/  LDC R18, c[0x0][0x630] ;  /* 0x00018c00ff127b82 */ /* 0x000e700000000800 */
[----:B------:R-:W2:Y:S01]  /*07b0*/  LDC.64 R20, c[0x0][0x620] ;  /* 0x00018800ff147b82 */ /* 0x000ea20000000a00 */
[----:B0-----:R-:W-:-:S04]  /*07c0*/  ISETP.NE.U32.AND P0, PT, R16, RZ, PT ;  /* 0x000000ff1000720c */ /* 0x001fc80003f05070 */
[----:B------:R-:W-:-:S13]  /*07d0*/  ISETP.NE.AND.EX P0, PT, R17, RZ, PT, P0 ;  /* 0x000000ff1100720c */ /* 0x000fda0003f05300 */
[----:B-12---:R-:W-:Y:S05]  /*07e0*/  @!P0 BRA `(.L_x_6) ;  /* 0x0000000000288947 */ /* 0x006fea0003800000 */
[----:B------:R-:W0:Y:S02]  /*07f0*/  LDC R5, c[0x0][0x634] ;  /* 0x00018d00ff057b82 */ /* 0x000e240000000800 */
[----:B0-----:R-:W-:-:S05]  /*0800*/  IADD3 R5, P0, R2, R5, RZ ;  /* 0x0000000502057210 */ /* 0x001fca0007f1e0ff */
[----:B------:R-:W-:-:S04]  /*0810*/  IMAD.X R11, RZ, RZ, R3, P0 ;  /* 0x000000ffff0b7224 */ /* 0x000fc800000e0603 */
[----:B------:R-:W-:-:S04]  /*0820*/  IMAD.WIDE.U32 R6, R11, R16, RZ ;  /* 0x000000100b067225 */ /* 0x000fc800078e00ff */
[----:B------:R-:W-:-:S04]  /*0830*/  IMAD.WIDE.U32 R12, P0, R5, R17, R6 ;  /* 0x00000011050c7225 */ /* 0x000fc80007800006 */
[----:B------:R-:W-:-:S04]  /*0840*/  IMAD.WIDE.U32 R6, R5, R16, RZ ;  /* 0x0000001005067225 */ /* 0x000fc800078e00ff */
[----:B------:R-:W-:Y:S01]  /*0850*/  IMAD.X R15, RZ, RZ, RZ, P0 ;  /* 0x000000ffff0f7224 */ /* 0x000fe200000e06ff */
[----:B------:R-:W-:Y:S01]  /*0860*/  IADD3 RZ, P0, R7, R12, RZ ;  /* 0x0000000c07ff7210 */ /* 0x000fe20007f1e0ff */
[----:B------:R-:W-:-:S04]  /*0870*/  IMAD.MOV.U32 R14, RZ, RZ, R13 ;  /* 0x000000ffff0e7224 */ /* 0x000fc800078e000d */
[----:B------:R-:W-:-:S08]  /*0880*/  IMAD.WIDE.U32.X R6, R11, R17, R14, P0 ;  /* 0x000000110b067225 */ /* 0x000fd000000e040e */
.L_x_6:
[--C-:B------:R-:W-:Y:S01]  /*0890*/  SHF.R.U64 R26, R6, R18, R7.reuse ;  /* 0x00000012061a7219 */ /* 0x100fe20000001207 */
[----:B------:R-:W0:Y:S01]  /*08a0*/  LDC.64 R22, c[0x0][0x640] ;  /* 0x00019000ff167b82 */ /* 0x000e220000000a00 */
[----:B------:R-:W-:Y:S01]  /*08b0*/  I2FP.F32.U32 R5, R8 ;  /* 0x0000000800057245 */ /* 0x000fe20000201000 */
[----:B------:R-:W-:Y:S01]  /*08c0*/  ULDC UR4, c[0x0][0x150] ;  /* 0x0000540000047ab9 */ /* 0x000fe20000000800 */
[----:B------:R-:W-:Y:S02]  /*08d0*/  SHF.R.U32.HI R6, RZ, R18, R7 ;  /* 0x00000012ff067219 */ /* 0x000fe40000011607 */
[----:B------:R-:W-:Y:S01]  /*08e0*/  IADD3 R11, P0, RZ, -R26, RZ ;  /* 0x8000001aff0b7210 */ /* 0x000fe20007f1e0ff */
[----:B------:R-:W-:Y:S01]  /*08f0*/  FMUL R5, R5, UR4 ;  /* 0x0000000405057c20 */ /* 0x000fe20008400000 */
[----:B------:R-:W-:Y:S01]  /*0900*/  ULDC UR4, c[0x0][0x154] ;  /* 0x0000550000047ab9 */ /* 0x000fe20000000800 */
[----:B------:R-:W1:Y:S02]  /*0910*/  LDC R14, c[0x0][0x618] ;  /* 0x00018600ff0e7b82 */ /* 0x000e640000000800 */
[----:B------:R-:W-:-:S02]  /*0920*/  IMAD.X R13, RZ, RZ, ~R6, P0 ;  /* 0x000000ffff0d7224 */ /* 0x000fc400000e0e06 */
[----:B------:R-:W2:Y:S01]  /*0930*/  F2I.U32.TRUNC.NTZ R5, R5 ;  /* 0x0000000500057305 */ /* 0x000ea2000020f000 */
[----:B------:R-:W-:-:S03]  /*0940*/  IMAD.WIDE.U32 R6, R11, R20, R2 ;  /* 0x000000140b067225 */ /* 0x000fc600078e0002 */
[----:B------:R-:W3:Y:S01]  /*0950*/  LDC R9, c[0x0][0x144] ;  /* 0x00005100ff097b82 */ /* 0x000ee20000000800 */
[----:B------:R-:W-:-:S04]  /*0960*/  IMAD R12, R13, R20, RZ ;  /* 0x000000140d0c7224 */ /* 0x000fc800078e02ff */
[----:B------:R-:W-:Y:S02]  /*0970*/  IMAD R11, R11, R21, R12 ;  /* 0x000000150b0b7224 */ /* 0x000fe400078e020c */
[----:B------:R-:W-:Y:S01]  /*0980*/  IMAD.MOV.U32 R12, RZ, RZ, 0x1 ;  /* 0x00000001ff0c7424 */ /* 0x000fe200078e00ff */
[----:B------:R-:W4:Y:S01]  /*0990*/  LDC R18, c[0x0][0x608] ;  /* 0x00018200ff127b82 */ /* 0x000f220000000800 */
[----:B------:R-:W-:Y:S01]  /*09a0*/  IMAD.IADD R11, R7, 0x1, R11 ;  /* 0x00000001070b7824 */ /* 0x000fe200078e020b */
[----:B0-----:R-:W-:Y:S01]  /*09b0*/  ISETP.NE.U32.AND P0, PT, R22, RZ, PT ;  /* 0x000000ff1600720c */ /* 0x001fe20003f05070 */
[----:B--2---:R-:W-:-:S03]  /*09c0*/  IMAD.MOV R7, RZ, RZ, -R5 ;  /* 0x000000ffff077224 */ /* 0x004fc600078e0a05 */
[----:B------:R-:W-:Y:S02]  /*09d0*/  ISETP.NE.AND.EX P0, PT, R23, RZ, PT, P0 ;  /* 0x000000ff1700720c */ /* 0x000fe40003f05300 */
[----:B------:R-:W0:Y:S01]  /*09e0*/  LDC R13, c[0x0][0x658] ;  /* 0x00019600ff0d7b82 */ /* 0x000e220000000800 */
[--C-:B-1----:R-:W-:Y:S02]  /*09f0*/  SHF.R.U64 R16, R6, R14, R11.reuse ;  /* 0x0000000e06107219 */ /* 0x102fe4000000120b */
[----:B------:R-:W-:Y:S02]  /*0a00*/  I2FP.F32.U32 R6, R10 ;  /* 0x0000000a00067245 */ /* 0x000fe40000201000 */
[----:B------:R-:W-:-:S03]  /*0a10*/  SHF.R.U32.HI R11, RZ, R14, R11 ;  /* 0x0000000eff0b7219 */ /* 0x000fc6000001160b */
[----:B------:R-:W1:Y:S01]  /*0a20*/  LDC R17, c[0x0][0x148] ;  /* 0x00005200ff117b82 */ /* 0x000e620000000800 */
[----:B---3--:R-:W-:Y:S02]  /*0a30*/  IMAD R5, R9, R7, R8 ;  /* 0x0000000709057224 */ /* 0x008fe400078e0208 */
[----:B------:R-:W-:Y:S01]  /*0a40*/  FMUL R7, R6, UR4 ;  /* 0x0000000406077c20 */ /* 0x000fe20008400000 */
[----:B------:R-:W-:-:S03]  /*0a50*/  IMAD.MOV.U32 R6, RZ, RZ, -0x1 ;  /* 0xffffffffff067424 */ /* 0x000fc600078e00ff */
[----:B------:R2:W3:Y:S01]  /*0a60*/  F2I.U32.TRUNC.NTZ R15, R7 ;  /* 0x00000007000f7305 */ /* 0x0004e2000020f000 */
[----:B------:R-:W1:Y:S01]  /*0a70*/  LDC R21, c[0x0][0x600] ;  /* 0x00018000ff157b82 */ /* 0x000e620000000800 */
[-CC-:B----4-:R-:W-:Y:S02]  /*0a80*/  SHF.R.U64 R27, R16, R18.reuse, R11.reuse ;  /* 0x00000012101b7219 */ /* 0x190fe4000000120b */
[----:B------:R-:W-:-:S05]  /*0a90*/  SHF.R.U32.HI R8, RZ, R18, R11 ;  /* 0x00000012ff087219 */ /* 0x000fca000001160b */
[----:B------:R-:W4:Y:S01]  /*0aa0*/  LDC R20, c[0x0][0x648] ;  /* 0x00019200ff147b82 */ /* 0x000f220000000800 */
[-CC-:B0-----:R-:W-:Y:S02]  /*0ab0*/  SHF.R.U64 R18, R27, R13.reuse, R8.reuse ;  /* 0x0000000d1b127219 */ /* 0x181fe40000001208 */
[-C--:B------:R-:W-:Y:S02]  /*0ac0*/  SHF.L.U32 R6, R6, R13.reuse, RZ ;  /* 0x0000000d06067219 */ /* 0x080fe400000006ff */
[-C--:B------:R-:W-:Y:S02]  /*0ad0*/  SHF.R.U32.HI R8, RZ, R13.reuse, R8 ;  /* 0x0000000dff087219 */ /* 0x080fe40000011608 */
[----:B------:R-:W-:Y:S01]  /*0ae0*/  LOP3.LUT R14, RZ, R6, RZ, 0x33, !PT ;  /* 0x00000006ff0e7212 */ /* 0x000fe200078e33ff */
[----:B------:R-:W0:Y:S01]  /*0af0*/  LDC R25, c[0x0][0x638] ;  /* 0x00018e00ff197b82 */ /* 0x000e220000000800 */
[----:B------:R-:W-:Y:S01]  /*0b00*/  SHF.L.U32 R11, R12, R13, RZ ;  /* 0x0000000d0c0b7219 */ /* 0x000fe200000006ff */
[----:B------:R-:W-:-:S02]  /*0b10*/  IMAD.MOV.U32 R6, RZ, RZ, R18 ;  /* 0x000000ffff067224 */ /* 0x000fc400078e0012 */
[----:B--2---:R-:W-:-:S04]  /*0b20*/  IMAD.MOV.U32 R7, RZ, RZ, R8 ;  /* 0x000000ffff077224 */ /* 0x004fc800078e0008 */
[----:B------:R-:W2:Y:S01]  /*0b30*/  LDC R24, c[0x0][0x610] ;  /* 0x00018400ff187b82 */ /* 0x000ea20000000800 */
[----:B---3--:R-:W-:Y:S05]  /*0b40*/  @!P0 BRA `(.L_x_7) ;  /* 0x0000000000288947 */ /* 0x008fea0003800000 */
[----:B------:R-:W3:Y:S02]  /*0b50*/  LDC R13, c[0x0][0x64c] ;  /* 0x00019300ff0d7b82 */ /* 0x000ee40000000800 */
[----:B---3--:R-:W-:-:S05]  /*0b60*/  IADD3 R13, P0, R18, R13, RZ ;  /* 0x0000000d120d7210 */ /* 0x008fca0007f1e0ff */
        /* <DEDUP_REMOVED lines=8> */
.L_x_7:
[----:B----4-:R-:W-:Y:S01]  /*0bf0*/  SHF.R.U64 R6, R6, R20, R7 ;  /* 0x0000001406067219 */ /* 0x010fe20000001207 */
[----:B-1----:R-:W-:Y:S01]  /*0c00*/  VIADD R7, R21, 0xffffffff ;  /* 0xffffffff15077836 */ /* 0x002fe20000000000 */
[----:B------:R-:W-:Y:S01]  /*0c10*/  LOP3.LUT R14, R27, R14, RZ, 0xc0, !PT ;  /* 0x0000000e1b0e7212 */ /* 0x000fe200078ec0ff */
[----:B------:R-:W-:Y:S02]  /*0c20*/  IMAD.MOV R15, RZ, RZ, -R15 ;  /* 0x000000ffff0f7224 */ /* 0x000fe400078e0a0f */
[----:B------:R-:W-:Y:S01]  /*0c30*/  IMAD.MOV R8, RZ, RZ, -R6 ;  /* 0x000000ffff087224 */ /* 0x000fe200078e0a06 */
[----:B------:R-:W-:Y:S01]  /*0c40*/  LOP3.LUT R7, R16, R7, RZ, 0xc0, !PT ;  /* 0x0000000710077212 */ /* 0x000fe200078ec0ff */
[----:B------:R-:W-:Y:S02]  /*0c50*/  IMAD R14, R11, R6, R14 ;  /* 0x000000060b0e7224 */ /* 0x000fe400078e020e */
[----:B------:R-:W-:Y:S02]  /*0c60*/  @P3 IMAD R5, R17, R15, R10 ;  /* 0x0000000f11053224 */ /* 0x000fe400078e020a */
[----:B0-----:R-:W-:-:S02]  /*0c70*/  IMAD R6, R8, R25, R18 ;  /* 0x0000001908067224 */ /* 0x001fc400078e0212 */
[----:B--2---:R-:W-:Y:S02]  /*0c80*/  IMAD R5, R14, R24, R5 ;  /* 0x000000180e057224 */ /* 0x004fe400078e0205 */
[----:B------:R-:W-:Y:S02]  /*0c90*/  IMAD R6, R6, R21, R7 ;  /* 0x0000001506067224 */ /* 0x000fe400078e0207 */
[----:B------:R-:W-:-:S03]  /*0ca0*/  IMAD.MOV.U32 R12, RZ, RZ, 0x1 ;  /* 0x00000001ff0c7424 */ /* 0x000fc600078e00ff */
[----:B------:R-:W-:Y:S02]  /*0cb0*/  SEL R7, R6, R5, !P3 ;  /* 0x0000000506077207 */ /* 0x000fe40005800000 */
[----:B------:R-:W-:Y:S01]  /*0cc0*/  SEL R6, R5, R6, !P3 ;  /* 0x0000000605067207 */ /* 0x000fe20005800000 */
[----:B------:R-:W-:-:S07]  /*0cd0*/  IMAD.MOV.U32 R5, RZ, RZ, R26 ;  /* 0x000000ffff057224 */ /* 0x000fce00078e001a */
.L_x_5:
[----:B------:R-:W-:-:S08]  /*0ce0*/  NOP ;  /* 0x0000000000007918 */ /* 0x000fd00000000000 */
[----:B------:R-:W0:Y:S02]  /*0cf0*/  USETMAXREG.TRY_ALLOC.CTAPOOL UP0, 0xe8 ;  /* 0x000000e8000079c8 */ /* 0x000e240008000600 */
[----:B0-----:R-:W-:-:S13]  /*0d00*/  PLOP3.LUT P0, PT, PT, PT, UP0, 0x80, 0x0 ;  /* 0x000000000000781c */ /* 0x001fda0003f0f008 */
[----:B------:R-:W-:Y:S05]  /*0d10*/  @!P0 BRA `(.L_x_5) ;  /* 0xfffffffc00f08947 */ /* 0x000fea000383ffff */
[----:B------:R-:W-:Y:S01]  /*0d20*/  ULDC.64 UR4, c[0x0][0x598] ;  /* 0x0001660000047ab9 */ /* 0x000fe20000000a00 */
[----:B------:R-:W-:Y:S01]  /*0d30*/  ULDC.64 UR16, c[0x0][0x208] ;  /* 0x0000820000107ab9 */ /* 0x000fe20000000a00 */
[----:B------:R-:W-:-:S04]  /*0d40*/  ISETP.NE.U32.AND P0, PT, RZ, UR4, PT ;  /* 0x00000004ff007c0c */ /* 0x000fc8000bf05070 */
[----:B------:R-:W-:-:S13]  /*0d50*/  ISETP.NE.AND.EX P0, PT, RZ, UR5, PT, P0 ;  /* 0x00000005ff007c0c */ /* 0x000fda000bf05300 */
[----:B------:R-:W-:Y:S05]  /*0d60*/  @!P0 BRA `(.L_x_8) ;  /* 0x00000000001c8947 */ /* 0x000fea0003800000 */
[----:B------:R-:W0:Y:S02]  /*0d70*/  LDC.64 R8, c[0x0][0x598] ;  /* 0x00016600ff087b82 */ /* 0x000e240000000a00 */
[----:B0-----:R-:W2:Y:S02]  /*0d80*/  LDG.E.64 R8, desc[UR16][R8.64] ;  /* 0x0000001008087981 */ /* 0x001ea4000c1e1b00 */
[----:B--2---:R-:W-:-:S04]  /*0d90*/  ISETP.NE.U32.AND P0, PT, R8, RZ, PT ;  /* 0x000000ff0800720c */ /* 0x004fc80003f05070 */
[----:B------:R-:W-:-:S13]  /*0da0*/  ISETP.NE.AND.EX P0, PT, R9, RZ, PT, P0 ;  /* 0x000000ff0900720c */ /* 0x000fda0003f05300 */
[----:B------:R-:W-:Y:S05]  /*0db0*/  @!P0 BRA `(.L_x_8) ;  /* 0x0000000000088947 */ /* 0x000fea0003800000 */
[----:B------:R0:W5:Y:S01]  /*0dc0*/  LD.E R8, desc[UR16][R8.64] ;  /* 0x0000001008087980 */ /* 0x000162000c101900 */
[----:B------:R-:W-:Y:S05]  /*0dd0*/  BRA `(.L_x_9) ;  /* 0x0000000000207947 */ /* 0x000fea0003800000 */
.L_x_8:
[----:B------:R-:W-:Y:S02]  /*0de0*/  ULDC.64 UR4, c[0x0][0x588] ;  /* 0x0001620000047ab9 */ /* 0x000fe40000000a00 */
[----:B------:R-:W-:-:S04]  /*0df0*/  ISETP.NE.U32.AND P0, PT, RZ, UR4, PT ;  /* 0x00000004ff007c0c */ /* 0x000fc8000bf05070 */
[----:B------:R-:W-:-:S13]  /*0e00*/  ISETP.NE.AND.EX P0, PT, RZ, UR5, PT, P0 ;  /* 0x00000005ff007c0c */ /* 0x000fda000bf05300 */
[----:B------:R-:W-:Y:S05]  /*0e10*/  @!P0 BRA `(.L_x_10) ;  /* 0x00000000000c8947 */ /* 0x000fea0003800000 */
[----:B------:R-:W0:Y:S02]  /*0e20*/  LDC.64 R8, c[0x0][0x588] ;  /* 0x00016200ff087b82 */ /* 0x000e240000000a00 */
[----:B0-----:R1:W5:Y:S01]  /*0e30*/  LDG.E R8, desc[UR16][R8.64] ;  /* 0x0000001008087981 */ /* 0x001362000c1e1900 */
[----:B------:R-:W-:Y:S05]  /*0e40*/  BRA `(.L_x_9) ;  /* 0x0000000000047947 */ /* 0x000fea0003800000 */
.L_x_10:
[----:B------:R-:W2:Y:S02]  /*0e50*/  LDC R8, c[0x0][0x580] ;  /* 0x00016000ff087b82 */ /* 0x000ea40000000800 */
.L_x_9:
[----:B------:R-:W-:Y:S02]  /*0e60*/  ULDC.64 UR4, c[0x0][0x5a0] ;  /* 0x0001680000047ab9 */ /* 0x000fe40000000a00 */
[----:B------:R-:W-:-:S04]  /*0e70*/  ISETP.NE.U32.AND P0, PT, RZ, UR4, PT ;  /* 0x00000004ff007c0c */ /* 0x000fc8000bf05070 */
[----:B------:R-:W-:-:S13]  /*0e80*/  ISETP.NE.AND.EX P0, PT, RZ, UR5, PT, P0 ;  /* 0x00000005ff007c0c */ /* 0x000fda000bf05300 */
[----:B------:R-:W-:Y:S05]  /*0e90*/  @!P0 BRA `(.L_x_11) ;  /* 0x00000000001c8947 */ /* 0x000fea0003800000 */
[----:B------:R-:W3:Y:S02]  /*0ea0*/  LDC.64 R10, c[0x0][0x5a0] ;  /* 0x00016800ff0a7b82 */ /* 0x000ee40000000a00 */
[----:B---3--:R-:W3:Y:S02]  /*0eb0*/  LDG.E.64 R10, desc[UR16][R10.64] ;  /* 0x000000100a0a7981 */ /* 0x008ee4000c1e1b00 */
[----:B---3--:R-:W-:-:S04]  /*0ec0*/  ISETP.NE.U32.AND P0, PT, R10, RZ, PT ;  /* 0x000000ff0a00720c */ /* 0x008fc80003f05070 */
[----:B------:R-:W-:-:S13]  /*0ed0*/  ISETP.NE.AND.EX P0, PT, R11, RZ, PT, P0 ;  /* 0x000000ff0b00720c */ /* 0x000fda0003f05300 */
[----:B------:R-:W-:Y:S05]  /*0ee0*/  @!P0 BRA `(.L_x_11) ;  /* 0x0000000000088947 */ /* 0x000fea0003800000 */
[----:B01----:R0:W5:Y:S01]  /*0ef0*/  LD.E R9, desc[UR16][R10.64] ;  /* 0x000000100a097980 */ /* 0x003162000c101900 */
[----:B------:R-:W-:Y:S05]  /*0f00*/  BRA `(.L_x_12) ;  /* 0x0000000000207947 */ /* 0x000fea0003800000 */
.L_x_11:
[----:B------:R-:W-:Y:S02]  /*0f10*/  ULDC.64 UR4, c[0x0][0x590] ;  /* 0x0001640000047ab9 */ /* 0x000fe40000000a00 */
[----:B------:R-:W-:-:S04]  /*0f20*/  ISETP.NE.U32.AND P0, PT, RZ, UR4, PT ;  /* 0x00000004ff007c0c */ /* 0x000fc8000bf05070 */
[----:B------:R-:W-:-:S13]  /*0f30*/  ISETP.NE.AND.EX P0, PT, RZ, UR5, PT, P0 ;  /* 0x00000005ff007c0c */ /* 0x000fda000bf05300 */
[----:B------:R-:W-:Y:S05]  /*0f40*/  @!P0 BRA `(.L_x_13) ;  /* 0x00000000000c8947 */ /* 0x000fea0003800000 */
[----:B------:R-:W0:Y:S02]  /*0f50*/  LDC.64 R10, c[0x0][0x590] ;  /* 0x00016400ff0a7b82 */ /* 0x000e240000000a00 */
[----:B01----:R1:W5:Y:S01]  /*0f60*/  LDG.E R9, desc[UR16][R10.64] ;  /* 0x000000100a097981 */ /* 0x003362000c1e1900 */
[----:B------:R-:W-:Y:S05]  /*0f70*/  BRA `(.L_x_12) ;  /* 0x0000000000047947 */ /* 0x000fea0003800000 */
.L_x_13:
[----:B01----:R-:W3:Y:S02]  /*0f80*/  LDC R9, c[0x0][0x584] ;  /* 0x00016100ff097b82 */ /* 0x003ee40000000800 */
.L_x_12:
[----:B------:R-:W-:-:S13]  /*0f90*/  LOP3.LUT P0, RZ, R12, 0xff, RZ, 0xc0, !PT ;  /* 0x000000ff0cff7812 */ /* 0x000fda000780c0ff */
[----:B------:R-:W-:Y:S05]  /*0fa0*/  @!P0 EXIT ;  /* 0x000000000000894d */ /* 0x000fea0003800000 */
[----:B------:R-:W-:Y:S01]  /*0fb0*/  ULDC UR4, c[0x0][0x28c] ;  /* 0x0000a30000047ab9 */ /* 0x000fe20000000800 */
[----:B------:R-:W-:Y:S01]  /*0fc0*/  LOP3.LUT R142, R4, 0x1, RZ, 0xfc, !PT ;  /* 0x00000001048e7812 */ /* 0x000fe200078efcff */
[----:B------:R-:W-:-:S04]  /*0fd0*/  UIADD3 UR4, UR4, 0x3f, URZ ;  /* 0x0000003f04047890 */ /* 0x000fc8000fffe03f */
[----:B------:R-:W-:-:S04]  /*0fe0*/  USHF.R.S32.HI UR5, URZ, 0x1f, UR4 ;  /* 0x0000001f3f057899 */ /* 0x000fc80008011404 */
[----:B------:R-:W-:-:S03]  /*0ff0*/  ULEA.HI UR5, UR5, UR4, URZ, 0x6 ;  /* 0x0000000405057291 */ /* 0x000fc6000f8f303f */
[----:B------:R-:W-:Y:S01]  /*1000*/  UMOV UR4, URZ ;  /* 0x0000003f00047c82 */ /* 0x000fe20008000000 */
[----:B------:R-:W-:-:S03]  /*1010*/  USHF.R.S32.HI UR9, URZ, 0x6, UR5 ;  /* 0x000000063f097899 */ /* 0x000fc60008011405 */
[----:B------:R-:W-:-:S09]  /*1020*/  UMOV UR5, URZ ;  /* 0x0000003f00057c82 */ /* 0x000fd20008000000 */
.L_x_166:
[----:B01----:R-:W-:Y:S01]  /*1030*/  LOP3.LUT R10, R0, 0x80, RZ, 0xc0, !PT ;  /* 0x00000080000a7812 */ /* 0x003fe200078ec0ff */
[----:B------:R-:W0:Y:S01]  /*1040*/  S2UR UR13, SR_CgaCtaId ;  /* 0x00000000000d79c3 */ /* 0x000e220000008800 */
[----:B------:R-:W-:Y:S01]  /*1050*/  UMOV UR12, 0x400 ;  /* 0x00000400000c7882 */ /* 0x000fe20000000000 */
[----:B------:R-:W-:Y:S01]  /*1060*/  UMOV UR6, URZ ;  /* 0x0000003f00067c82 */ /* 0x000fe20008000000 */
[----:B------:R-:W-:Y:S01]  /*1070*/  SHF.R.U32.HI R10, RZ, 0x7, R10 ;  /* 0x00000007ff0a7819 */ /* 0x000fe2000001160a */
[----:B------:R-:W-:Y:S01]  /*1080*/  UMOV UR7, URZ ;  /* 0x0000003f00077c82 */ /* 0x000fe20008000000 */
[----:B------:R-:W-:Y:S01]  /*1090*/  UMOV UR18, UR5 ;  /* 0x0000000500127c82 */ /* 0x000fe20008000000 */
[----:B------:R-:W-:Y:S02]  /*10a0*/  CS2R R18, SRZ ;  /* 0x0000000000127805 */ /* 0x000fe4000001ff00 */
[----:B------:R-:W-:Y:S01]  /*10b0*/  CS2R R16, SRZ ;  /* 0x0000000000107805 */ /* 0x000fe2000001ff00 */
[----:B------:R-:W1:Y:S01]  /*10c0*/  LDC R11, c[0x0][0x28c] ;  /* 0x0000a300ff0b7b82 */ /* 0x000e620000000800 */
[----:B----4-:R-:W4:Y:S01]  /*10d0*/  SHFL.IDX PT, R10, R10, RZ, 0x1f ;  /* 0x00001fff0a0a7589 */ /* 0x010f2200000e0000 */
[----:B------:R-:W-:-:S02]  /*10e0*/  CS2R R20, SRZ ;  /* 0x0000000000147805 */ /* 0x000fc4000001ff00 */
[----:B------:R-:W-:Y:S02]  /*10f0*/  CS2R R22, SRZ ;  /* 0x0000000000167805 */ /* 0x000fe4000001ff00 */
[----:B------:R-:W-:Y:S02]  /*1100*/  CS2R R88, SRZ ;  /* 0x0000000000587805 */ /* 0x000fe4000001ff00 */
[----:B------:R-:W-:Y:S02]  /*1110*/  CS2R R90, SRZ ;  /* 0x00000000005a7805 */ /* 0x000fe4000001ff00 */
[----:B------:R-:W-:Y:S02]  /*1120*/  CS2R R92, SRZ ;  /* 0x00000000005c7805 */ /* 0x000fe4000001ff00 */
[----:B------:R-:W-:Y:S02]  /*1130*/  CS2R R96, SRZ ;  /* 0x0000000000607805 */ /* 0x000fe4000001ff00 */
        /* <DEDUP_REMOVED lines=16> */
[----:B-1----:R-:W-:Y:S02]  /*1240*/  ISETP.GE.AND P0, PT, R11, 0x1, PT ;  /* 0x000000010b00780c */ /* 0x002fe40003f06270 */
[----:B------:R-:W-:Y:S02]  /*1250*/  CS2R R128, SRZ ;  /* 0x0000000000807805 */ /* 0x000fe4000001ff00 */
[----:B----4-:R-:W-:-:S02]  /*1260*/  R2UR UR8, R10 ;  /* 0x000000000a0872ca */ /* 0x010fc400000e0000 */
[----:B------:R-:W-:Y:S02]  /*1270*/  CS2R R130, SRZ ;  /* 0x0000000000827805 */ /* 0x000fe4000001ff00 */
[----:B------:R-:W-:Y:S02]  /*1280*/  CS2R R132, SRZ ;  /* 0x0000000000847805 */ /* 0x000fe4000001ff00 */
[----:B------:R-:W-:Y:S02]  /*1290*/  CS2R R134, SRZ ;  /* 0x0000000000867805 */ /* 0x000fe4000001ff00 */
[----:B------:R-:W-:Y:S02]  /*12a0*/  CS2R R136, SRZ ;  /* 0x0000000000887805 */ /* 0x000fe4000001ff00 */
[----:B------:R-:W-:Y:S02]  /*12b0*/  CS2R R138, SRZ ;  /* 0x00000000008a7805 */ /* 0x000fe4000001ff00 */
[----:B------:R-:W-:Y:S01]  /*12c0*/  CS2R R140, SRZ ;  /* 0x00000000008c7805 */ /* 0x000fe2000001ff00 */
[----:B------:R-:W-:Y:S01]  /*12d0*/  IMAD.MOV.U32 R143, RZ, RZ, RZ ;  /* 0x000000ffff8f7224 */ /* 0x000fe200078e00ff */
[----:B------:R-:W-:Y:S01]  /*12e0*/  CS2R R56, SRZ ;  /* 0x0000000000387805 */ /* 0x000fe2000001ff00 */
[----:B------:R-:W-:Y:S01]  /*12f0*/  IMAD.MOV.U32 R145, RZ, RZ, RZ ;  /* 0x000000ffff917224 */ /* 0x000fe200078e00ff */
[----:B------:R-:W-:Y:S01]  /*1300*/  CS2R R58, SRZ ;  /* 0x00000000003a7805 */ /* 0x000fe2000001ff00 */
[----:B--23--:R-:W-:Y:S01]  /*1310*/  IMAD.U32 R13, RZ, RZ, UR4 ;  /* 0x00000004ff0d7e24 */ /* 0x00cfe2000f8e00ff */
[----:B------:R-:W-:Y:S01]  /*1320*/  CS2R R60, SRZ ;  /* 0x00000000003c7805 */ /* 0x000fe2000001ff00 */
[----:B------:R-:W-:Y:S01]  /*1330*/  ULEA.HI UR10, UR8, UR8, URZ, 0x1 ;  /* 0x00000008080a7291 */ /* 0x000fe2000f8f083f */
[----:B------:R-:W-:-:S02]  /*1340*/  CS2R R62, SRZ ;  /* 0x00000000003e7805 */ /* 0x000fc4000001ff00 */
[----:B------:R-:W-:Y:S02]  /*1350*/  CS2R R64, SRZ ;  /* 0x0000000000407805 */ /* 0x000fe4000001ff00 */
[----:B------:R-:W-:Y:S01]  /*1360*/  CS2R R66, SRZ ;  /* 0x0000000000427805 */ /* 0x000fe2000001ff00 */
[----:B------:R-:W-:Y:S01]  /*1370*/  ULOP3.LUT UR11, UR10, 0xffffe, URZ, 0xc0, !UPT ;  /* 0x000ffffe0a0b7892 */ /* 0x000fe2000f8ec03f */
[----:B------:R-:W-:Y:S01]  /*1380*/  CS2R R68, SRZ ;  /* 0x0000000000447805 */ /* 0x000fe2000001ff00 */
[----:B0-----:R-:W-:Y:S01]  /*1390*/  ULEA UR10, UR13, UR12, 0x18 ;  /* 0x0000000c0d0a7291 */ /* 0x001fe2000f8ec03f */
[----:B------:R-:W-:Y:S01]  /*13a0*/  CS2R R70, SRZ ;  /* 0x0000000000467805 */ /* 0x000fe2000001ff00 */
[----:B------:R-:W-:Y:S01]  /*13b0*/  UIADD3 UR11, UR8, -UR11, URZ ;  /* 0x8000000b080b7290 */ /* 0x000fe2000fffe03f */
[----:B------:R-:W-:Y:S02]  /*13c0*/  CS2R R72, SRZ ;  /* 0x0000000000487805 */ /* 0x000fe4000001ff00 */
[----:B------:R-:W-:Y:S01]  /*13d0*/  CS2R R74, SRZ ;  /* 0x00000000004a7805 */ /* 0x000fe2000001ff00 */
[----:B------:R-:W-:Y:S01]  /*13e0*/  UMOV UR8, URZ ;  /* 0x0000003f00087c82 */ /* 0x000fe20008000000 */
[----:B------:R-:W-:Y:S01]  /*13f0*/  ULEA UR11, UR11, UR10, 0xc ;  /* 0x0000000a0b0b7291 */ /* 0x000fe2000f8e603f */
[----:B------:R-:W-:-:S02]  /*1400*/  CS2R R76, SRZ ;  /* 0x00000000004c7805 */ /* 0x000fc4000001ff00 */
[----:B------:R-:W-:Y:S02]  /*1410*/  CS2R R78, SRZ ;  /* 0x00000000004e7805 */ /* 0x000fe4000001ff00 */
[----:B------:R-:W-:Y:S01]  /*1420*/  CS2R R80, SRZ ;  /* 0x0000000000507805 */ /* 0x000fe2000001ff00 */
[----:B------:R-:W-:Y:S01]  /*1430*/  UIADD3 UR11, UR11, 0x180, URZ ;  /* 0x000001800b0b7890 */ /* 0x000fe2000fffe03f */
[----:B------:R-:W-:Y:S02]  /*1440*/  CS2R R82, SRZ ;  /* 0x0000000000527805 */ /* 0x000fe4000001ff00 */
[----:B------:R-:W-:Y:S02]  /*1450*/  CS2R R84, SRZ ;  /* 0x0000000000547805 */ /* 0x000fe4000001ff00 */
[----:B------:R-:W-:Y:S01]  /*1460*/  CS2R R86, SRZ ;  /* 0x0000000000567805 */ /* 0x000fe2000001ff00 */
[----:B------:R-:W-:Y:S01]  /*1470*/  USHF.R.U32.HI UR11, URZ, 0x4, UR11 ;  /* 0x000000043f0b7899 */ /* 0x000fe2000801160b */
[----:B------:R-:W-:-:S02]  /*1480*/  CS2R R24, SRZ ;  /* 0x0000000000187805 */ /* 0x000fc4000001ff00 */
[----:B------:R-:W-:Y:S02]  /*1490*/  CS2R R26, SRZ ;  /* 0x00000000001a7805 */ /* 0x000fe4000001ff00 */
[----:B------:R-:W-:Y:S01]  /*14a0*/  CS2R R28, SRZ ;  /* 0x00000000001c7805 */ /* 0x000fe2000001ff00 */
[----:B------:R-:W-:Y:S01]  /*14b0*/  ULOP3.LUT UR11, UR11, 0x3fff, URZ, 0xc0, !UPT ;  /* 0x00003fff0b0b7892 */ /* 0x000fe2000f8ec03f */
        /* <DEDUP_REMOVED lines=12> */
[----:B------:R-:W-:Y:S01]  /*1580*/  CS2R R54, SRZ ;  /* 0x0000000000367805 */ /* 0x000fe2000001ff00 */
[----:B------:R-:W-:Y:S06]  /*1590*/  @!P0 BRA `(.L_x_14) ;  /* 0x0000000800588947 */ /* 0x000fec0003800000 */
[----:B------:R-:W-:-:S13]  /*15a0*/  ISETP.NE.AND P1, PT, R142, 0x3, PT ;  /* 0x000000038e00780c */ /* 0x000fda0003f25270 */
[----:B------:R-:W-:Y:S05]  /*15b0*/  @!P1 BRA `(.L_x_15) ;  /* 0x0000000000049947 */ /* 0x000fea0003800000 */
[----:B------:R-:W-:Y:S01]  /*15c0*/  BPT.TRAP 0x1 ;  /* 0x000000040000795c */ /* 0x000fe20000300000 */
.L_x_15:
[----:B------:R-:W-:Y:S01]  /*15d0*/  ULEA UR6, UR5, UR10, 0x3 ;  /* 0x0000000a05067291 */ /* 0x000fe2000f8e183f */
[----:B------:R-:W-:-:S05]  /*15e0*/  IMAD.U32 R10, RZ, RZ, UR4 ;  /* 0x00000004ff0a7e24 */ /* 0x000fca000f8e00ff */
[----:B------:R-:W-:-:S04]  /*15f0*/  SHF.L.U32 R10, R10, 0x1f, RZ ;  /* 0x0000001f0a0a7819 */ /* 0x000fc800000006ff */
[----:B------:R0:W1:Y:S01]  /*1600*/  SYNCS.PHASECHK.TRANS64.TRYWAIT P0, [UR6], R10 ;  /* 0x0000000aff0075a7 */ /* 0x0000620008000146 */
[----:B------:R-:W-:Y:S05]  /*1610*/  @!P1 BRA `(.L_x_16) ;  /* 0x0000000000049947 */ /* 0x000fea0003800000 */
[----:B------:R-:W-:Y:S01]  /*1620*/  BPT.TRAP 0x1 ;  /* 0x000000040000795c */ /* 0x000fe20000300000 */
.L_x_16:
[----:B-1----:R-:W-:Y:S05]  /*1630*/  @P0 BRA `(.L_x_17) ;  /* 0x0000000000080947 */ /* 0x002fea0003800000 */
[----:B------:R-:W1:Y:S02]  /*1640*/  SYNCS.PHASECHK.TRANS64.TRYWAIT P0, [UR6], R10 ;  /* 0x0000000aff0075a7 */ /* 0x000e640008000146 */
[----:B-1----:R-:W-:Y:S05]  /*1650*/  @!P0 BRA `(.L_x_18) ;  /* 0x0000008000b08947 */ /* 0x002fea0003800000 */
.L_x_17:
[----:B------:R-:W-:Y:S01]  /*1660*/  UIADD3 UR6, UR10, 0x2c180, URZ ;  /* 0x0002c1800a067890 */ /* 0x000fe2000fffe03f */
[----:B------:R-:W-:Y:S01]  /*1670*/  WARPGROUP.ARRIVE ;  /* 0x00000000000079c5 */ /* 0x000fe20000000000 */
[----:B------:R-:W-:Y:S01]  /*1680*/  ULOP3.LUT UR8, UR11, 0x10000, URZ, 0xfc, !UPT ;  /* 0x000100000b087892 */ /* 0x000fe2000f8efc3f */
[----:B------:R-:W-:Y:S01]  /*1690*/  CS2R R18, SRZ ;  /* 0x0000000000127805 */ /* 0x000fe2000001ff00 */
[----:B------:R-:W-:Y:S01]  /*16a0*/  USHF.R.U32.HI UR6, URZ, 0x4, UR6 ;  /* 0x000000043f067899 */ /* 0x000fe20008011606 */
[----:B------:R-:W-:Y:S01]  /*16b0*/  CS2R R16, SRZ ;  /* 0x0000000000107805 */ /* 0x000fe2000001ff00 */
[----:B------:R-:W-:Y:S01]  /*16c0*/  ULEA UR8, UR5, UR8, 0xa ;  /* 0x0000000805087291 */ /* 0x000fe2000f8e503f */
[----:B------:R-:W-:Y:S01]  /*16d0*/  CS2R R20, SRZ ;  /* 0x0000000000147805 */ /* 0x000fe2000001ff00 */
[----:B------:R-:W-:Y:S01]  /*16e0*/  ULOP3.LUT UR6, UR6, 0x3fff, URZ, 0xc0, !UPT ;  /* 0x00003fff06067892 */ /* 0x000fe2000f8ec03f */
[----:B------:R-:W-:Y:S01]  /*16f0*/  CS2R R22, SRZ ;  /* 0x0000000000167805 */ /* 0x000fe2000001ff00 */
[----:B------:R-:W-:Y:S01]  /*1700*/  UMOV UR13, 0x80000020 ;  /* 0x80000020000d7882 */ /* 0x000fe20000000000 */
[----:B------:R-:W-:Y:S01]  /*1710*/  UMOV UR15, 0x80000020 ;  /* 0x80000020000f7882 */ /* 0x000fe20000000000 */
[----:B------:R-:W-:Y:S01]  /*1720*/  ULOP3.LUT UR6, UR6, 0x10000, URZ, 0xfc, !UPT ;  /* 0x0001000006067892 */ /* 0x000fe2000f8efc3f */
[----:B------:R-:W-:Y:S01]  /*1730*/  CS2R R88, SRZ ;  /* 0x0000000000587805 */ /* 0x000fe2000001ff00 */
[----:B------:R-:W-:Y:S01]  /*1740*/  UMOV UR12, UR8 ;  /* 0x00000008000c7c82 */ /* 0x000fe20008000000 */
[----:B------:R-:W-:Y:S01]  /*1750*/  CS2R R90, SRZ ;  /* 0x00000000005a7805 */ /* 0x000fe2000001ff00 */
[----:B------:R-:W-:Y:S01]  /*1760*/  ULEA UR7, UR5, UR6, 0x8 ;  /* 0x0000000605077291 */ /* 0x000fe2000f8e403f */
[----:B------:R-:W-:Y:S01]  /*1770*/  CS2R R92, SRZ ;  /* 0x00000000005c7805 */ /* 0x000fe2000001ff00 */
[----:B------:R-:W-:Y:S01]  /*1780*/  UIADD3 UR6, UR8, 0x200, URZ ;  /* 0x0000020008067890 */ /* 0x000fe2000fffe03f */
[----:B------:R-:W-:-:S02]  /*1790*/  CS2R R96, SRZ ;  /* 0x0000000000607805 */ /* 0x000fc4000001ff00 */
[----:B------:R-:W-:Y:S02]  /*17a0*/  CS2R R94, SRZ ;  /* 0x00000000005e7805 */ /* 0x000fe4000001ff00 */
[----:B------:R-:W-:Y:S02]  /*17b0*/  CS2R R98, SRZ ;  /* 0x0000000000627805 */ /* 0x000fe4000001ff00 */
[----:B------:R-:W-:Y:S01]  /*17c0*/  CS2R R100, SRZ ;  /* 0x0000000000647805 */ /* 0x000fe2000001ff00 */
[----:B------:R-:W-:Y:S01]  /*17d0*/  UMOV UR14, UR7 ;  /* 0x00000007000e7c82 */ /* 0x000fe20008000000 */
[----:B------:R-:W-:Y:S01]  /*17e0*/  CS2R R102, SRZ ;  /* 0x0000000000667805 */ /* 0x000fe2000001ff00 */
[----:B------:R-:W-:Y:S01]  /*17f0*/  QGMMA.64x64x32.F32.E5M2.E5M2 R56, gdesc[UR12], RZ, !UPT ;  /* 0x00e000000c3879f3 */ /* 0x000fe2000c7038ff */
[----:B------:R-:W-:Y:S01]  /*1800*/  UMOV UR12, UR6 ;  /* 0x00000006000c7c82 */ /* 0x000fe20008000000 */
[----:B------:R-:W-:Y:S01]  /*1810*/  UMOV UR13, 0x80000020 ;  /* 0x80000020000d7882 */ /* 0x000fe20000000000 */
[----:B------:R-:W-:Y:S01]  /*1820*/  UMOV UR6, 0x2 ;  /* 0x0000000200067882 */ /* 0x000fe20000000000 */
[----:B------:R-:W-:Y:S01]  /*1830*/  QGMMA.64x64x32.F32.E5M2.E5M2 R24, gdesc[UR12], RZ, !UPT ;  /* 0x00e000000c1879f3 */ /* 0x000fe2000c7038ff */
[----:B------:R-:W-:Y:S01]  /*1840*/  UIADD3 UR14, UR7, 0x2, URZ ;  /* 0x00000002070e7890 */ /* 0x000fe2000fffe03f */
[----:B------:R-:W-:Y:S01]  /*1850*/  CS2R R104, SRZ ;  /* 0x0000000000687805 */ /* 0x000fe2000001ff00 */
[----:B------:R-:W-:Y:S01]  /*1860*/  UIADD3 UR12, UR8, 0x2, URZ ;  /* 0x00000002080c7890 */ /* 0x000fe2000fffe03f */
[----:B------:R-:W-:Y:S01]  /*1870*/  CS2R R108, SRZ ;  /* 0x00000000006c7805 */ /* 0x000fe2000001ff00 */
[----:B------:R-:W-:Y:S01]  /*1880*/  ULDC UR7, c[0x0][0x50c] ;  /* 0x0001430000077ab9 */ /* 0x000fe20000000800 */
[----:B------:R-:W-:Y:S01]  /*1890*/  UIADD3 UR8, UR8, 0x202, URZ ;  /* 0x0000020208087890 */ /* 0x000fe2000fffe03f */
[----:B------:R-:W-:Y:S01]  /*18a0*/  CS2R R106, SRZ ;  /* 0x00000000006a7805 */ /* 0x000fe2000001ff00 */
[----:B------:R-:W-:Y:S01]  /*18b0*/  UISETP.NE.AND UP0, UPT, UR7, 0x2, UPT ;  /* 0x000000020700788c */ /* 0x000fe2000bf05270 */
[----:B------:R-:W-:Y:S01]  /*18c0*/  CS2R R110, SRZ ;  /* 0x00000000006e7805 */ /* 0x000fe2000001ff00 */
[----:B------:R-:W-:Y:S01]  /*18d0*/  UMOV UR13, 0x80000020 ;  /* 0x80000020000d7882 */ /* 0x000fe20000000000 */
[----:B------:R-:W-:Y:S01]  /*18e0*/  UMOV UR15, 0x80000020 ;  /* 0x80000020000f7882 */ /* 0x000fe20000000000 */
[----:B------:R-:W-:Y:S01]  /*18f0*/  USEL UR7, URZ, 0x1, UP0 ;  /* 0x000000013f077887 */ /* 0x000fe20008000000 */
[----:B------:R-:W-:-:S02]  /*1900*/  CS2R R112, SRZ ;  /* 0x0000000000707805 */ /* 0x000fc4000001ff00 */
[----:B------:R-:W-:Y:S02]  /*1910*/  CS2R R114, SRZ ;  /* 0x0000000000727805 */ /* 0x000fe4000001ff00 */
[----:B------:R-:W-:Y:S02]  /*1920*/  CS2R R116, SRZ ;  /* 0x0000000000747805 */ /* 0x000fe4000001ff00 */
[----:B------:R-:W-:Y:S02]  /*1930*/  CS2R R118, SRZ ;  /* 0x0000000000767805 */ /* 0x000fe4000001ff00 */
[----:B------:R-:W-:Y:S02]  /*1940*/  CS2R R120, SRZ ;  /* 0x0000000000787805 */ /* 0x000fe4000001ff00 */
[----:B------:R-:W-:Y:S02]  /*1950*/  ISETP.NE.AND P0, PT, RZ, UR7, PT ;  /* 0x00000007ff007c0c */ /* 0x000fe4000bf05270 */
        /* <DEDUP_REMOVED lines=10> */
[----:B------:R-:W-:Y:S02]  /*1a00*/  IMAD.MOV.U32 R143, RZ, RZ, RZ ;  /* 0x000000ffff8f7224 */ /* 0x000fe400078e00ff */
[----:B------:R-:W-:Y:S01]  /*1a10*/  IMAD.MOV.U32 R145, RZ, RZ, RZ ;  /* 0x000000ffff917224 */ /* 0x000fe200078e00ff */
[----:B------:R-:W-:Y:S01]  /*1a20*/  QGMMA.64x64x32.F32.E5M2.E5M2 R56, gdesc[UR12], R56 ;  /* 0x00e000000c3879f3 */ /* 0x000fe20008703838 */
[----:B------:R-:W-:Y:S01]  /*1a30*/  UMOV UR12, UR8 ;  /* 0x00000008000c7c82 */ /* 0x000fe20008000000 */
[----:B------:R-:W-:-:S02]  /*1a40*/  UMOV UR13, 0x80000020 ;  /* 0x80000020000d7882 */ /* 0x000fc40000000000 */
[----:B------:R-:W-:Y:S01]  /*1a50*/  QGMMA.64x64x32.F32.E5M2.E5M2 R24, gdesc[UR12], R24, gsb0 ;  /* 0x00e000000c1879f3 */ /* 0x000fe20008003818 */
[----:B------:R-:W-:Y:S05]  /*1a60*/  @!P0 BRA `(.L_x_19) ;  /* 0x0000000400088947 */ /* 0x000fea0003800000 */
[----:B------:R-:W-:Y:S02]  /*1a70*/  WARPGROUP.DEPBAR.LE gsb0, 0x0 ;  /* 0x00008000000079c5 */ /* 0x000fe40000010000 */
[----:B------:R-:W-:-:S01]  /*1a80*/  FADD R145, RZ, R56 ;  /* 0x00000038ff917221 */ /* 0x000fc20000000000 */
[----:B------:R-:W-:Y:S01]  /*1a90*/  FADD R140, RZ, R57 ;  /* 0x00000039ff8c7221 */ /* 0x000fe20000000000 */
        /* <DEDUP_REMOVED lines=62> */
[----:B------:R-:W-:-:S06]  /*1e80*/  UMOV UR6, URZ ;  /* 0x0000003f00067c82 */ /* 0x000fcc0008000000 */
.L_x_19:
[----:B------:R-:W-:-:S04]  /*1e90*/  UIADD3 UR18, UR5, 0x1, URZ ;  /* 0x0000000105127890 */ /* 0x000fc8000fffe03f */
[----:B------:R-:W-:-:S04]  /*1ea0*/  UISETP.NE.AND UP0, UPT, UR18, 0xb, UPT ;  /* 0x0000000b1200788c */ /* 0x000fc8000bf05270 */
[----:B------:R-:W-:Y:S02]  /*1eb0*/  USEL UR8, URZ, 0x1, UP0 ;  /* 0x000000013f087887 */ /* 0x000fe40008000000 */
[----:B------:R-:W-:Y:S02]  /*1ec0*/  USEL UR18, UR18, URZ, UP0 ;  /* 0x0000003f12127287 */ /* 0x000fe40008000000 */
[----:B------:R-:W-:-:S06]  /*1ed0*/  ULOP3.LUT UR8, UR4, UR8, URZ, 0x3c, !UPT ;  /* 0x0000000804087292 */ /* 0x000fcc000f8e3c3f */
[----:B------:R-:W-:Y:S01]  /*1ee0*/  IMAD.U32 R13, RZ, RZ, UR8 ;  /* 0x00000008ff0d7e24 */ /* 0x000fe2000f8e00ff */
[----:B------:R-:W-:-:S06]  /*1ef0*/  UMOV UR8, 0x1 ;  /* 0x0000000100087882 */ /* 0x000fcc0000000000 */
.L_x_14:
[----:B------:R-:W-:-:S04]  /*1f00*/  UISETP.LT.AND UP0, UPT, UR9, 0x1, UPT ;  /* 0x000000010900788c */ /* 0x000fc8000bf01270 */
[----:B------:R-:W-:-:S04]  /*1f10*/  USEL UR12, UR9, 0x1, UP0 ;  /* 0x00000001090c7887 */ /* 0x000fc80008000000 */
[----:B------:R-:W-:-:S04]  /*1f20*/  UIADD3 UR12, UR9, -UR12, URZ ;  /* 0x8000000c090c7290 */ /* 0x000fc8000fffe03f */
[----:B------:R-:W-:-:S06]  /*1f30*/  UISETP.GE.AND UP0, UPT, UR12, 0x1, UPT ;  /* 0x000000010c00788c */ /* 0x000fcc000bf06270 */
[----:B------:R-:W-:-:S13]  /*1f40*/  PLOP3.LUT P0, PT, PT, PT, UP0, 0x80, 0x0 ;  /* 0x000000000000781c */ /* 0x000fda0003f0f008 */
[----:B------:R-:W-:Y:S05]  /*1f50*/  @!P0 BRA `(.L_x_20) ;  /* 0x00000008002c8947 */ /* 0x000fea0003800000 */
[----:B01----:R-:W-:Y:S01]  /*1f60*/  IMAD.U32 R10, RZ, RZ, UR12 ;  /* 0x0000000cff0a7e24 */ /* 0x003fe2000f8e00ff */
[----:B------:R-:W-:Y:S01]  /*1f70*/  UMOV UR19, UR5 ;  /* 0x0000000500137c82 */ /* 0x000fe20008000000 */
[----:B------:R-:W-:-:S05]  /*1f80*/  ULDC UR21, c[0x0][0x50c] ;  /* 0x0001430000157ab9 */ /* 0x000fca0000000800 */
.L_x_28:
[----:B------:R-:W-:-:S13]  /*1f90*/  ISETP.NE.AND P1, PT, R142, 0x3, PT ;  /* 0x000000038e00780c */ /* 0x000fda0003f25270 */
[----:B01----:R-:W-:Y:S05]  /*1fa0*/  @!P1 BRA `(.L_x_21) ;  /* 0x0000000000049947 */ /* 0x003fea0003800000 */
[----:B------:R-:W-:Y:S01]  /*1fb0*/  BPT.TRAP 0x1 ;  /* 0x000000040000795c */ /* 0x000fe20000300000 */
.L_x_21:
[----:B------:R-:W0:Y:S01]  /*1fc0*/  S2UR UR12, SR_CgaCtaId ;  /* 0x00000000000c79c3 */ /* 0x000e220000008800 */
[----:B------:R-:W-:Y:S01]  /*1fd0*/  UMOV UR10, 0x400 ;  /* 0x00000400000a7882 */ /* 0x000fe20000000000 */
[----:B------:R-:W-:Y:S01]  /*1fe0*/  SHF.L.U32 R11, R13, 0x1f, RZ ;  /* 0x0000001f0d0b7819 */ /* 0x000fe200000006ff */
[----:B0-----:R-:W-:-:S04]  /*1ff0*/  ULEA UR10, UR12, UR10, 0x18 ;  /* 0x0000000a0c0a7291 */ /* 0x001fc8000f8ec03f */
[----:B------:R-:W-:-:S09]  /*2000*/  ULEA UR12, UR18, UR10, 0x3 ;  /* 0x0000000a120c7291 */ /* 0x000fd2000f8e183f */
[----:B------:R0:W1:Y:S01]  /*2010*/  SYNCS.PHASECHK.TRANS64.TRYWAIT P0, [UR12], R11 ;  /* 0x0000000bff0075a7 */ /* 0x000062000800014c */
[----:B------:R-:W-:Y:S05]  /*2020*/  @!P1 BRA `(.L_x_22) ;  /* 0x0000000000049947 */ /* 0x000fea0003800000 */
[----:B------:R-:W-:Y:S01]  /*2030*/  BPT.TRAP 0x1 ;  /* 0x000000040000795c */ /* 0x000fe20000300000 */
.L_x_22:
[----:B-1----:R-:W-:Y:S05]  /*2040*/  @P0 BRA `(.L_x_23) ;  /* 0x0000000000080947 */ /* 0x002fea0003800000 */
[----:B------:R-:W1:Y:S02]  /*2050*/  SYNCS.PHASECHK.TRANS64.TRYWAIT P0, [UR12], R11 ;  /* 0x0000000bff0075a7 */ /* 0x000e64000800014c */
[----:B-1----:R-:W-:Y:S05]  /*2060*/  @!P0 BRA `(.L_x_24) ;  /* 0x0000007800448947 */ /* 0x002fea0003800000 */
.L_x_23:
[----:B------:R-:W-:Y:S01]  /*2070*/  UIADD3 UR12, UR10, 0x2c180, URZ ;  /* 0x0002c1800a0c7890 */ /* 0x000fe2000fffe03f */
[----:B------:R-:W-:Y:S01]  /*2080*/  WARPGROUP.ARRIVE ;  /* 0x00000000000079c5 */ /* 0x000fe20000000000 */
[----:B------:R-:W-:Y:S02]  /*2090*/  UISETP.NE.AND UP0, UPT, UR7, URZ, UPT ;  /* 0x0000003f0700728c */ /* 0x000fe4000bf05270 */
[----:B------:R-:W-:Y:S02]  /*20a0*/  USHF.R.U32.HI UR12, URZ, 0x4, UR12 ;  /* 0x000000043f0c7899 */ /* 0x000fe4000801160c */
[----:B------:R-:W-:Y:S02]  /*20b0*/  USEL UR8, UR8, URZ, !UP0 ;  /* 0x0000003f08087287 */ /* 0x000fe4000c000000 */
[----:B------:R-:W-:Y:S02]  /*20c0*/  ULOP3.LUT UR12, UR12, 0x3fff, URZ, 0xc0, !UPT ;  /* 0x00003fff0c0c7892 */ /* 0x000fe4000f8ec03f */
[----:B------:R-:W-:-:S02]  /*20d0*/  ULOP3.LUT UR7, UR11, 0x10000, URZ, 0xfc, !UPT ;  /* 0x000100000b077892 */ /* 0x000fc4000f8efc3f */
[----:B------:R-:W-:Y:S02]  /*20e0*/  ULOP3.LUT UR12, UR12, 0x10000, URZ, 0xfc, !UPT ;  /* 0x000100000c0c7892 */ /* 0x000fe4000f8efc3f */
[----:B------:R-:W-:Y:S02]  /*20f0*/  UISETP.NE.U32.AND UP0, UPT, UR8, URZ, UPT ;  /* 0x0000003f0800728c */ /* 0x000fe4000bf05070 */
[----:B------:R-:W-:Y:S02]  /*2100*/  ULEA UR8, UR18, UR7, 0xa ;  /* 0x0000000712087291 */ /* 0x000fe4000f8e503f */
[----:B------:R-:W-:Y:S02]  /*2110*/  ULEA UR7, UR18, UR12, 0x8 ;  /* 0x0000000c12077291 */ /* 0x000fe4000f8e403f */
[----:B------:R-:W-:Y:S01]  /*2120*/  UIADD3 UR20, UR8, 0x200, URZ ;  /* 0x0000020008147890 */ /* 0x000fe2000fffe03f */
[----:B------:R-:W-:Y:S02]  /*2130*/  UMOV UR13, 0x80000020 ;  /* 0x80000020000d7882 */ /* 0x000fe40000000000 */
[----:B------:R-:W-:Y:S01]  /*2140*/  UMOV UR12, UR8 ;  /* 0x00000008000c7c82 */ /* 0x000fe20008000000 */
[----:B------:R-:W-:Y:S01]  /*2150*/  UMOV UR15, 0x80000020 ;  /* 0x80000020000f7882 */ /* 0x000fe20000000000 */
[----:B------:R-:W-:Y:S01]  /*2160*/  UMOV UR14, UR7 ;  /* 0x00000007000e7c82 */ /* 0x000fe20008000000 */
[----:B------:R-:W-:Y:S01]  /*2170*/  UIADD3 UR6, UR6, 0x2, URZ ;  /* 0x0000000206067890 */ /* 0x000fe2000fffe03f */
[----:B------:R-:W-:Y:S01]  /*2180*/  QGMMA.64x64x32.F32.E5M2.E5M2 R56, gdesc[UR12], R56, UP0 ;  /* 0x00e000000c3879f3 */ /* 0x000fe2000bf03838 */
[----:B------:R-:W-:Y:S01]  /*2190*/  UMOV UR12, UR20 ;  /* 0x00000014000c7c82 */ /* 0x000fe20008000000 */
[----:B------:R-:W-:-:S02]  /*21a0*/  UMOV UR13, 0x80000020 ;  /* 0x80000020000d7882 */ /* 0x000fc40000000000 */
[----:B------:R-:W-:Y:S01]  /*21b0*/  QGMMA.64x64x32.F32.E5M2.E5M2 R24, gdesc[UR12], R24, UP0 ;  /* 0x00e000000c1879f3 */ /* 0x000fe2000bf03818 */
[----:B------:R-:W-:Y:S02]  /*21c0*/  UIADD3 UR12, UR8, 0x2, URZ ;  /* 0x00000002080c7890 */ /* 0x000fe4000fffe03f */
[----:B------:R-:W-:Y:S02]  /*21d0*/  UIADD3 UR14, UR7, 0x2, URZ ;  /* 0x00000002070e7890 */ /* 0x000fe4000fffe03f */
[----:B------:R-:W-:Y:S01]  /*21e0*/  UIADD3 UR8, UR8, 0x202, URZ ;  /* 0x0000020208087890 */ /* 0x000fe2000fffe03f */
[----:B------:R-:W-:Y:S01]  /*21f0*/  UMOV UR13, 0x80000020 ;  /* 0x80000020000d7882 */ /* 0x000fe20000000000 */
[----:B------:R-:W-:Y:S01]  /*2200*/  UMOV UR15, 0x80000020 ;  /* 0x80000020000f7882 */ /* 0x000fe20000000000 */
[----:B------:R-:W-:-:S04]  /*2210*/  UISETP.NE.AND UP0, UPT, UR6, UR21, UPT ;  /* 0x000000150600728c */ /* 0x000fc8000bf05270 */
[----:B------:R-:W-:-:S06]  /*2220*/  USEL UR7, URZ, 0x1, UP0 ;  /* 0x000000013f077887 */ /* 0x000fcc0008000000 */
[----:B------:R-:W-:Y:S01]  /*2230*/  ISETP.NE.AND P0, PT, RZ, UR7, PT ;  /* 0x00000007ff007c0c */ /* 0x000fe2000bf05270 */
[----:B------:R-:W-:Y:S01]  /*2240*/  QGMMA.64x64x32.F32.E5M2.E5M2 R56, gdesc[UR12], R56 ;  /* 0x00e000000c3879f3 */ /* 0x000fe20008703838 */
[----:B------:R-:W-:Y:S01]  /*2250*/  UMOV UR12, UR8 ;  /* 0x00000008000c7c82 */ /* 0x000fe20008000000 */
[----:B------:R-:W-:Y:S02]  /*2260*/  UMOV UR13, 0x80000020 ;  /* 0x80000020000d7882 */ /* 0x000fe40000000000 */
[----:B------:R-:W-:Y:S03]  /*2270*/  QGMMA.64x64x32.F32.E5M2.E5M2 R24, gdesc[UR12], R24, gsb0 ;  /* 0x00e000000c1879f3 */ /* 0x000fe60008003818 */
[----:B------:R-:W-:-:S05]  /*2280*/  WARPGROUP.DEPBAR.LE gsb0, 0x1 ;  /* 0x00008000000079c5 */ /* 0x000fca0000010100 */
[----:B------:R-:W-:Y:S05]  /*2290*/  @!P0 BRA `(.L_x_25) ;  /* 0x0000000400088947 */ /* 0x000fea0003800000 */
[----:B------:R-:W-:Y:S02]  /*22a0*/  WARPGROUP.DEPBAR.LE gsb0, 0x0 ;  /* 0x00008000000079c5 */ /* 0x000fe40000010000 */
[----:B------:R-:W-:-:S01]  /*22b0*/  FADD R145, R56, R145 ;  /* 0x0000009138917221 */ /* 0x000fc20000000000 */
[----:B------:R-:W-:Y:S01]  /*22c0*/  FADD R140, R57, R140 ;  /* 0x0000008c398c7221 */ /* 0x000fe20000000000 */
        /* <DEDUP_REMOVED lines=62> */
[----:B------:R-:W-:-:S06]  /*26b0*/  UMOV UR6, URZ ;  /* 0x0000003f00067c82 */ /* 0x000fcc0008000000 */
.L_x_25:
[----:B------:R-:W-:Y:S05]  /*26c0*/  @!P1 BRA `(.L_x_26) ;  /* 0x0000000000049947 */ /* 0x000fea0003800000 */
[----:B------:R-:W-:Y:S01]  /*26d0*/  BPT.TRAP 0x1 ;  /* 0x000000040000795c */ /* 0x000fe20000300000 */
.L_x_26:
[----:B------:R-:W-:Y:S01]  /*26e0*/  ULEA UR8, UR19, UR10, 0x3 ;  /* 0x0000000a13087291 */ /* 0x000fe2000f8e183f */
[----:B------:R-:W-:-:S03]  /*26f0*/  ISETP.GT.U32.AND P0, PT, R4, 0x1, PT ;  /* 0x000000010400780c */ /* 0x000fc60003f04070 */
[----:B------:R-:W-:-:S04]  /*2700*/  UIADD3 UR8, UR8, 0x58, URZ ;  /* 0x0000005808087890 */ /* 0x000fc8000fffe03f */
[----:B------:R-:W-:-:S09]  /*2710*/  UPRMT UR8, URZ, 0x654, UR8 ;  /* 0x000006543f087896 */ /* 0x000fd20008000008 */
[----:B------:R-:W-:Y:S01]  /*2720*/  SYNCS.ARRIVE.TRANS64.RED.A1T0 RZ, [UR8], RZ ;  /* 0x000000ffffff79a7 */ /* 0x000fe20008100408 */
[----:B------:R-:W-:Y:S05]  /*2730*/  @P0 BRA `(.L_x_27) ;  /* 0x0000000000040947 */ /* 0x000fea0003800000 */
[----:B------:R-:W-:Y:S01]  /*2740*/  BPT.TRAP 0x1 ;  /* 0x000000040000795c */ /* 0x000fe20000300000 */
.L_x_27:
[----:B------:R-:W-:Y:S01]  /*2750*/  UIADD3 UR18, UR18, 0x1, URZ ;  /* 0x0000000112127890 */ /* 0x000fe2000fffe03f */
[C---:B------:R-:W-:Y:S01]  /*2760*/  ISETP.GT.AND P0, PT, R10.reuse, 0x1, PT ;  /* 0x000000010a00780c */ /* 0x040fe20003f04270 */
[----:B------:R-:W-:Y:S01]  /*2770*/  UIADD3 UR19, UR19, 0x1, URZ ;  /* 0x0000000113137890 */ /* 0x000fe2000fffe03f */
[----:B------:R-:W-:Y:S01]  /*2780*/  VIADD R10, R10, 0xffffffff ;  /* 0xffffffff0a0a7836 */ /* 0x000fe20000000000 */
[----:B------:R-:W-:Y:S02]  /*2790*/  UISETP.NE.AND UP0, UPT, UR18, 0xb, UPT ;  /* 0x0000000b1200788c */ /* 0x000fe4000bf05270 */
[----:B------:R-:W-:Y:S02]  /*27a0*/  UISETP.NE.AND UP1, UPT, UR19, 0xb, UPT ;  /* 0x0000000b1300788c */ /* 0x000fe4000bf25270 */
[----:B------:R-:W-:Y:S02]  /*27b0*/  USEL UR8, URZ, 0x1, UP0 ;  /* 0x000000013f087887 */ /* 0x000fe40008000000 */
[----:B------:R-:W-:-:S02]  /*27c0*/  USEL UR18, UR18, URZ, UP0 ;  /* 0x0000003f12127287 */ /* 0x000fc40008000000 */
[----:B------:R-:W-:Y:S02]  /*27d0*/  USEL UR19, UR19, URZ, UP1 ;  /* 0x0000003f13137287 */ /* 0x000fe40008800000 */
[----:B------:R-:W-:Y:S01]  /*27e0*/  LOP3.LUT R13, R13, UR8, RZ, 0x3c, !PT ;  /* 0x000000080d0d7c12 */ /* 0x000fe2000f8e3cff */
[----:B------:R-:W-:Y:S01]  /*27f0*/  UMOV UR8, 0x1 ;  /* 0x0000000100087882 */ /* 0x000fe20000000000 */
[----:B------:R-:W-:Y:S08]  /*2800*/  @P0 BRA `(.L_x_28) ;  /* 0xfffffff400e00947 */ /* 0x000ff0000383ffff */
.L_x_20:
[----:B------:R-:W-:Y:S01]  /*2810*/  UISETP.NE.AND UP0, UPT, UR6, URZ, UPT ;  /* 0x0000003f0600728c */ /* 0x000fe2000bf05270 */
[----:B01----:R-:W0:Y:S03]  /*2820*/  LDC R10, c[0x0][0x28c] ;  /* 0x0000a300ff0a7b82 */ /* 0x003e260000000800 */
[----:B------:R-:W-:-:S06]  /*2830*/  USEL UR6, URZ, 0x1, !UP0 ;  /* 0x000000013f067887 */ /* 0x000fcc000c000000 */
[----:B------:R-:W-:Y:S02]  /*2840*/  ISETP.NE.AND P0, PT, RZ, UR6, PT ;  /* 0x00000006ff007c0c */ /* 0x000fe4000bf05270 */
[----:B0-----:R-:W-:-:S11]  /*2850*/  ISETP.GE.AND P1, PT, R10, 0x1, PT ;  /* 0x000000010a00780c */ /* 0x001fd60003f26270 */
[----:B------:R-:W-:Y:S05]  /*2860*/  @!P0 BRA `(.L_x_29) ;  /* 0x0000000400048947 */ /* 0x000fea0003800000 */
[----:B------:R-:W-:Y:S02]  /*2870*/  WARPGROUP.DEPBAR.LE gsb0, 0x0 ;  /* 0x00008000000079c5 */ /* 0x000fe40000010000 */
[----:B------:R-:W-:Y:S01]  /*2880*/  FADD R145, R56, R145 ;  /* 0x0000009138917221 */ /* 0x000fe20000000000 */
        /* <DEDUP_REMOVED lines=62> */
[----:B------:R-:W-:-:S07]  /*2c70*/  FADD R18, R18, R55 ;  /* 0x0000003712127221 */ /* 0x000fce0000000000 */
.L_x_29:
[----:B------:R-:W-:Y:S02]  /*2c80*/  WARPGROUP.DEPBAR.LE gsb0, 0x0 ;  /* 0x00008000000079c5 */ /* 0x000fe40000010000 */
[----:B------:R-:W-:Y:S05]  /*2c90*/  @!P1 BRA `(.L_x_30) ;  /* 0x0000000000409947 */ /* 0x000fea0003800000 */
[----:B------:R-:W-:-:S13]  /*2ca0*/  ISETP.NE.AND P0, PT, R142, 0x3, PT ;  /* 0x000000038e00780c */ /* 0x000fda0003f05270 */
[----:B------:R-:W-:Y:S05]  /*2cb0*/  @!P0 BRA `(.L_x_31) ;  /* 0x0000000000048947 */ /* 0x000fea0003800000 */
[----:B------:R-:W-:Y:S01]  /*2cc0*/  BPT.TRAP 0x1 ;  /* 0x000000040000795c */ /* 0x000fe20000300000 */
.L_x_31:
[----:B------:R-:W-:Y:S01]  /*2cd0*/  UISETP.LT.AND UP0, UPT, UR9, 0x1, UPT ;  /* 0x000000010900788c */ /* 0x000fe2000bf01270 */
[----:B------:R-:W-:-:S03]  /*2ce0*/  ISETP.GT.U32.AND P0, PT, R4, 0x1, PT ;  /* 0x000000010400780c */ /* 0x000fc60003f04070 */
[----:B------:R-:W-:-:S04]  /*2cf0*/  USEL UR8, UR9, 0x1, UP0 ;  /* 0x0000000109087887 */ /* 0x000fc80008000000 */
[----:B------:R-:W-:-:S04]  /*2d00*/  UIADD3 UR8, UR5, UR9, -UR8 ;  /* 0x0000000905087290 */ /* 0x000fc8000fffe808 */
[----:B------:R-:W-:-:S04]  /*2d10*/  UIMAD.WIDE.U32 UR6, UR8, -0x45d1745d, URZ ;  /* 0xba2e8ba3080678a5 */ /* 0x000fc8000f8e003f */
[----:B------:R-:W-:-:S04]  /*2d20*/  USHF.R.U32.HI UR6, URZ, 0x3, UR7 ;  /* 0x000000033f067899 */ /* 0x000fc80008011607 */
[----:B------:R-:W-:-:S04]  /*2d30*/  UIMAD UR8, UR6, -0xb, UR8 ;  /* 0xfffffff5060878a4 */ /* 0x000fc8000f8e0208 */
[----:B------:R-:W-:-:S04]  /*2d40*/  ULEA UR8, UR8, UR10, 0x3 ;  /* 0x0000000a08087291 */ /* 0x000fc8000f8e183f */
[----:B------:R-:W-:-:S04]  /*2d50*/  UIADD3 UR8, UR8, 0x58, URZ ;  /* 0x0000005808087890 */ /* 0x000fc8000fffe03f */
[----:B------:R-:W-:-:S09]  /*2d60*/  UPRMT UR8, URZ, 0x654, UR8 ;  /* 0x000006543f087896 */ /* 0x000fd20008000008 */
[----:B------:R-:W-:Y:S01]  /*2d70*/  SYNCS.ARRIVE.TRANS64.RED.A1T0 RZ, [UR8], RZ ;  /* 0x000000ffffff79a7 */ /* 0x000fe20008100408 */
[----:B------:R-:W-:Y:S05]  /*2d80*/  @P0 BRA `(.L_x_30) ;  /* 0x0000000000040947 */ /* 0x000fea0003800000 */
[----:B------:R-:W-:Y:S01]  /*2d90*/  BPT.TRAP 0x1 ;  /* 0x000000040000795c */ /* 0x000fe20000300000 */
.L_x_30:
[----:B------:R-:W0:Y:S01]  /*2da0*/  LDC R14, c[0x0][0x288] ;  /* 0x0000a200ff0e7b82 */ /* 0x000e220000000800 */
[----:B------:R-:W-:Y:S01]  /*2db0*/  IMAD.SHL.U32 R33, R7, 0x40, RZ ;  /* 0x0000004007217824 */ /* 0x000fe200078e00ff */
[--C-:B------:R-:W-:Y:S01]  /*2dc0*/  SHF.R.U32.HI R10, RZ, 0x2, R0.reuse ;  /* 0x00000002ff0a7819 */ /* 0x100fe20000011600 */
[----:B------:R-:W-:Y:S01]  /*2dd0*/  UIADD3 UR5, UR9, UR5, URZ ;  /* 0x0000000509057290 */ /* 0x000fe2000fffe03f */
[----:B------:R-:W-:Y:S01]  /*2de0*/  LOP3.LUT R12, R0, 0x60, RZ, 0xc0, !PT ;  /* 0x00000060000c7812 */ /* 0x000fe200078ec0ff */
[----:B------:R-:W-:Y:S01]  /*2df0*/  IMAD.SHL.U32 R34, R6, 0x100, RZ ;  /* 0x0000010006227824 */ /* 0x000fe200078e00ff */
[----:B------:R-:W-:Y:S01]  /*2e00*/  SHF.R.U32.HI R13, RZ, 0x7, R0 ;  /* 0x00000007ff0d7819 */ /* 0x000fe20000011600 */
[----:B------:R-:W-:Y:S01]  /*2e10*/  UISETP.GT.U32.AND UP0, UPT, UR5, 0xa, UPT ;  /* 0x0000000a0500788c */ /* 0x000fe2000bf04070 */
[----:B------:R-:W-:Y:S01]  /*2e20*/  LOP3.LUT R11, R10, 0x7, RZ, 0xc0, !PT ;  /* 0x000000070a0b7812 */ /* 0x000fe200078ec0ff */
[C---:B------:R-:W-:Y:S01]  /*2e30*/  IMAD.SHL.U32 R26, R0.reuse, 0x2, RZ ;  /* 0x00000002001a7824 */ /* 0x040fe200078e00ff */
[----:B------:R-:W-:Y:S01]  /*2e40*/  SHF.R.U32.HI R12, RZ, 0x1, R12 ;  /* 0x00000001ff0c7819 */ /* 0x000fe2000001160c */
[----:B------:R-:W-:Y:S01]  /*2e50*/  ULDC UR12, c[0x0][0x284] ;  /* 0x0000a100000c7ab9 */ /* 0x000fe20000000800 */
[----:B------:R-:W-:Y:S01]  /*2e60*/  LOP3.LUT R10, R13, 0x1, RZ, 0xc0, !PT ;  /* 0x000000010d0a7812 */ /* 0x000fe200078ec0ff */
[----:B------:R-:W-:Y:S01]  /*2e70*/  UISETP.LT.U32.AND UP0, UPT, UR9, 0xb, UP0 ;  /* 0x0000000b0900788c */ /* 0x000fe20008701070 */
[----:B------:R-:W-:Y:S01]  /*2e80*/  IADD3 R15, RZ, -R12, -R11 ;  /* 0x8000000cff0f7210 */ /* 0x000fe20007ffe80b */
[----:B------:R-:W-:Y:S01]  /*2e90*/  UISETP.GE.U32.AND UP1, UPT, UR9, 0xb, UPT ;  /* 0x0000000b0900788c */ /* 0x000fe2000bf26070 */
[----:B------:R-:W-:Y:S01]  /*2ea0*/  LOP3.LUT R13, R0, 0x3, RZ, 0xc0, !PT ;  /* 0x00000003000d7812 */ /* 0x000fe200078ec0ff */
[C---:B------:R-:W-:Y:S01]  /*2eb0*/  IMAD.SHL.U32 R24, R10.reuse, 0x40, RZ ;  /* 0x000000400a187824 */ /* 0x040fe200078e00ff */
[----:B------:R-:W-:Y:S01]  /*2ec0*/  SHF.R.S32.HI R29, RZ, 0x1f, R5 ;  /* 0x0000001fff1d7819 */ /* 0x000fe20000011405 */
[----:B------:R-:W-:Y:S01]  /*2ed0*/  UIMAD.WIDE.U32 UR6, UR5, -0x45d1745d, URZ ;  /* 0xba2e8ba3050678a5 */ /* 0x000fe2000f8e003f */
[C---:B------:R-:W-:Y:S01]  /*2ee0*/  LOP3.LUT R26, R33.reuse, 0x6, R26, 0xf8, !PT ;  /* 0x00000006211a7812 */ /* 0x040fe200078ef81a */
[----:B------:R-:W-:Y:S01]  /*2ef0*/  USEL UR8, URZ, 0x1, !UP0 ;  /* 0x000000013f087887 */ /* 0x000fe2000c000000 */
[----:B------:R-:W-:Y:S01]  /*2f00*/  IMAD R15, R10, -0x40, R15 ;  /* 0xffffffc00a0f7824 */ /* 0x000fe200078e020f */
[----:B------:R-:W-:Y:S01]  /*2f10*/  ULDC.64 UR10, c[0x0][0x5d0] ;  /* 0x00017400000a7ab9 */ /* 0x000fe20000000a00 */
[----:B0-----:R-:W-:Y:S01]  /*2f20*/  ISETP.GE.AND P0, PT, R33, R14, PT ;  /* 0x0000000e2100720c */ /* 0x001fe20003f06270 */
[----:B------:R-:W-:Y:S01]  /*2f30*/  IMAD R10, R13, -0x2, R14 ;  /* 0xfffffffe0d0a7824 */ /* 0x000fe200078e020e */
[----:B------:R-:W-:Y:S01]  /*2f40*/  SHF.R.S32.HI R27, RZ, 0x1f, R26 ;  /* 0x0000001fff1b7819 */ /* 0x000fe2000001141a */
[----:B------:R-:W-:Y:S01]  /*2f50*/  IMAD R14, R29, UR10, RZ ;  /* 0x0000000a1d0e7c24 */ /* 0x000fe2000f8e02ff */
[----:B------:R-:W-:Y:S01]  /*2f60*/  ISETP.GE.OR P0, PT, R34, UR12, P0 ;  /* 0x0000000c22007c0c */ /* 0x000fe20008706670 */
[----:B------:R-:W-:Y:S01]  /*2f70*/  USHF.R.U32.HI UR6, URZ, 0x3, UR7 ;  /* 0x000000033f067899 */ /* 0x000fe20008011607 */
[----:B------:R-:W-:Y:S01]  /*2f80*/  LOP3.LUT R35, R24, 0x40, R11, 0xe2, !PT ;  /* 0x0000004018237812 */ /* 0x000fe200078ee20b */
[----:B------:R-:W-:Y:S01]  /*2f90*/  ULOP3.LUT UR4, UR4, UR8, URZ, 0x3c, !UPT ;  /* 0x0000000804047292 */ /* 0x000fe2000f8e3c3f */
[----:B------:R-:W-:Y:S01]  /*2fa0*/  IMAD.WIDE R24, R6, 0x100, RZ ;  /* 0x0000010006187825 */ /* 0x000fe200078e02ff */
[----:B------:R-:W-:Y:S01]  /*2fb0*/  UIMAD UR5, UR6, -0xb, UR5 ;  /* 0xfffffff5060578a4 */ /* 0x000fe2000f8e0205 */
[----:B------:R-:W-:Y:S01]  /*2fc0*/  IADD3 R34, -R34, UR12, R15 ;  /* 0x0000000c22227c10 */ /* 0x000fe2000fffe10f */
[----:B------:R-:W-:Y:S01]  /*2fd0*/  @UP1 ULOP3.LUT UR4, UR4, 0x1, UR6, 0x78, !UPT ;  /* 0x0000000104041892 */ /* 0x000fe2000f8e7806 */
[C---:B------:R-:W-:Y:S01]  /*2fe0*/  IMAD R11, R5.reuse, UR11, R14 ;  /* 0x0000000b050b7c24 */ /* 0x040fe2000f8e020e */
[----:B------:R-:W-:Y:S01]  /*2ff0*/  LOP3.LUT R35, R24, R35, R12, 0xfe, !PT ;  /* 0x0000002318237212 */ /* 0x000fe200078efe0c */
[----:B------:R-:W-:-:S04]  /*3000*/  IMAD.WIDE.U32 R6, R5, UR10, R26 ;  /* 0x0000000a05067c25 */ /* 0x000fc8000f8e001a */
[----:B------:R-:W-:Y:S02]  /*3010*/  IMAD.IADD R7, R7, 0x1, R11 ;  /* 0x0000000107077824 */ /* 0x000fe400078e020b */
[----:B------:R-:W-:Y:S02]  /*3020*/  IMAD.IADD R33, R10, 0x1, -R33 ;  /* 0x000000010a217824 */ /* 0x000fe400078e0a21 */
[----:B------:R-:W-:Y:S01]  /*3030*/  IMAD.MOV.U32 R32, RZ, RZ, -0x1 ;  /* 0xffffffffff207424 */ /* 0x000fe200078e00ff */
[----:B------:R-:W-:Y:S06]  /*3040*/  @P0 BRA `(.L_x_32) ;  /* 0x0000004800040947 */ /* 0x000fec0003800000 */
[----:B------:R-:W0:Y:S01]  /*3050*/  LDC.64 R30, c[0x0][0x5c8] ;  /* 0x00017200ff1e7b82 */ /* 0x000e220000000a00 */
[----:B------:R-:W-:Y:S01]  /*3060*/  ULDC.64 UR6, c[0x0][0x5c0] ;  /* 0x0001700000067ab9 */ /* 0x000fe20000000a00 */
[----:B------:R-:W-:Y:S01]  /*3070*/  BSSY B0, `(.L_x_32) ;  /* 0x000047e000007945 */ /* 0x000fe20003800000 */
[-C--:B0-----:R-:W-:Y:S02]  /*3080*/  IMAD R10, R25, R30.reuse, RZ ;  /* 0x0000001e190a7224 */ /* 0x081fe400078e02ff */
[----:B------:R-:W-:-:S04]  /*3090*/  IMAD.WIDE.U32 R6, R35, R30, R6 ;  /* 0x0000001e23067225 */ /* 0x000fc800078e0006 */
[----:B------:R-:W-:Y:S01]  /*30a0*/  IMAD R13, R35, R31, R10 ;  /* 0x0000001f230d7224 */ /* 0x000fe200078e020a */
[----:B------:R-:W-:Y:S01]  /*30b0*/  IADD3 R14, P4, R6, UR6, RZ ;  /* 0x00000006060e7c10 */ /* 0x000fe2000ff9e0ff */
[C---:B------:R-:W-:Y:S01]  /*30c0*/  IMAD.SHL.U32 R11, R30.reuse, 0x80, RZ ;  /* 0x000000801e0b7824 */ /* 0x040fe200078e00ff */
[C---:B------:R-:W-:Y:S01]  /*30d0*/  LEA R28, P2, R30.reuse, R6, 0x3 ;  /* 0x000000061e1c7211 */ /* 0x040fe200078418ff */
[----:B------:R-:W-:Y:S01]  /*30e0*/  IMAD.IADD R36, R7, 0x1, R13 ;  /* 0x0000000107247824 */ /* 0x000fe200078e020d */
[----:B------:R-:W-:Y:S02]  /*30f0*/  SHF.L.U64.HI R7, R30, 0x7, R31 ;  /* 0x000000071e077819 */ /* 0x000fe4000001021f */
[----:B------:R-:W-:Y:S02]  /*3100*/  IADD3 R10, P1, P0, R6, UR6, R11 ;  /* 0x00000006060a7c10 */ /* 0x000fe4000f83e00b */
[----:B------:R-:W-:Y:S02]  /*3110*/  IADD3.X R15, R36, UR7, RZ, P4, !PT ;  /* 0x00000007240f7c10 */ /* 0x000fe4000a7fe4ff */
[----:B---3-5:R-:W-:-:S02]  /*3120*/  FSETP.NEU.AND P4, PT, R9, RZ, PT ;  /* 0x000000ff0900720b */ /* 0x028fc40003f8d000 */
[----:B------:R-:W-:Y:S02]  /*3130*/  LEA.HI.X R30, R30, R36, R31, 0x3, P2 ;  /* 0x000000241e1e7211 */ /* 0x000fe400010f1c1f */
[C---:B------:R-:W-:Y:S02]  /*3140*/  IADD3 R12, P2, R28.reuse, UR6, RZ ;  /* 0x000000061c0c7c10 */ /* 0x040fe4000ff5e0ff */
[----:B------:R-:W-:Y:S02]  /*3150*/  IADD3 R6, P5, P6, R28, UR6, R11 ;  /* 0x000000061c067c10 */ /* 0x000fe4000febe00b */
[--C-:B------:R-:W-:Y:S02]  /*3160*/  IADD3.X R11, R36, UR7, R7.reuse, P1, P0 ;  /* 0x00000007240b7c10 */ /* 0x100fe40008fe0407 */
[C---:B------:R-:W-:Y:S02]  /*3170*/  IADD3.X R13, R30.reuse, UR7, RZ, P2, !PT ;  /* 0x000000071e0d7c10 */ /* 0x040fe400097fe4ff */
[----:B------:R-:W-:Y:S01]  /*3180*/  IADD3.X R7, R30, UR7, R7, P5, P6 ;  /* 0x000000071e077c10 */ /* 0x000fe2000afec407 */
[----:B------:R-:W-:Y:S06]  /*3190*/  @!P4 BRA `(.L_x_33) ;  /* 0x00000034009cc947 */ /* 0x000fec0003800000 */
[----:B------:R-:W-:Y:S01]  /*31a0*/  ULDC.64 UR6, c[0x0][0x5b8] ;  /* 0x00016e0000067ab9 */ /* 0x000fe20000000a00 */
[----:B------:R-:W-:Y:S01]  /*31b0*/  ISETP.GE.AND P0, PT, R34, 0x1, PT ;  /* 0x000000012200780c */ /* 0x000fe20003f06270 */
[----:B------:R-:W-:Y:S01]  /*31c0*/  IMAD R28, R29, UR6, RZ ;  /* 0x000000061d1c7c24 */ /* 0x000fe2000f8e02ff */
[----:B------:R-:W-:Y:S01]  /*31d0*/  ULDC.64 UR10, c[0x0][0x5a8] ;  /* 0x00016a00000a7ab9 */ /* 0x000fe20000000a00 */
[----:B------:R-:W-:Y:S01]  /*31e0*/  IMAD.WIDE.U32 R26, R5, UR6, R26 ;  /* 0x00000006051a7c25 */ /* 0x000fe2000f8e001a */
[----:B------:R-:W-:Y:S01]  /*31f0*/  ISETP.LT.OR P4, PT, R33, 0x1, !P0 ;  /* 0x000000012100780c */ /* 0x000fe20004781670 */
[----:B------:R-:W-:Y:S02]  /*3200*/  BSSY B1, `(.L_x_34) ;  /* 0x000000c000017945 */ /* 0x000fe40003800000 */
[----:B------:R-:W-:Y:S01]  /*3210*/  IMAD R5, R5, UR7, R28 ;  /* 0x0000000705057c24 */ /* 0x000fe2000f8e021c */
[----:B------:R-:W-:Y:S02]  /*3220*/  ULDC.64 UR6, c[0x0][0x5b0] ;  /* 0x00016c0000067ab9 */ /* 0x000fe40000000a00 */
[----:B------:R-:W-:-:S02]  /*3230*/  IMAD R30, R25, UR6, RZ ;  /* 0x00000006191e7c24 */ /* 0x000fc4000f8e02ff */
[----:B------:R-:W-:Y:S02]  /*3240*/  IMAD.IADD R27, R27, 0x1, R5 ;  /* 0x000000011b1b7824 */ /* 0x000fe400078e0205 */
[C---:B------:R-:W-:Y:S02]  /*3250*/  IMAD R5, R35.reuse, UR7, R30 ;  /* 0x0000000723057c24 */ /* 0x040fe4000f8e021e */
[----:B------:R-:W-:-:S03]  /*3260*/  IMAD.WIDE.U32 R28, R35, UR6, R26 ;  /* 0x00000006231c7c25 */ /* 0x000fc6000f8e001a */
[----:B------:R-:W-:-:S04]  /*3270*/  IADD3 R28, P1, R28, UR10, RZ ;  /* 0x0000000a1c1c7c10 */ /* 0x000fc8000ff3e0ff */
[--C-:B------:R-:W-:Y:S02]  /*3280*/  IADD3.X R29, R29, UR11, R5.reuse, P1, !PT ;  /* 0x0000000b1d1d7c10 */ /* 0x100fe40008ffe405 */
[----:B------:R-:W-:Y:S01]  /*3290*/  PRMT R5, RZ, 0x7610, R5 ;  /* 0x00007610ff057816 */ /* 0x000fe20000000005 */
[----:B------:R-:W-:Y:S06]  /*32a0*/  @P4 BRA `(.L_x_35) ;  /* 0x0000000000044947 */ /* 0x000fec0003800000 */
[----:B------:R0:W5:Y:S02]  /*32b0*/  LDG.E.U8 R5, desc[UR16][R28.64] ;  /* 0x000000101c057981 */ /* 0x000164000c1e1100 */
.L_x_35:
[----:B------:R-:W-:Y:S05]  /*32c0*/  BSYNC B1 ;  /* 0x0000000000017941 */ /* 0x000fea0003800000 */
.L_x_34:
[----:B-----5:R-:W-:Y:S01]  /*32d0*/  LOP3.LUT R5, R5, 0xff, RZ, 0xc0, !PT ;  /* 0x000000ff05057812 */ /* 0x020fe200078ec0ff */
[----:B------:R-:W-:Y:S01]  /*32e0*/  BSSY B1, `(.L_x_36) ;  /* 0x000000b000017945 */ /* 0x000fe20003800000 */
[----:B------:R-:W-:Y:S02]  /*32f0*/  ISETP.LT.OR P2, PT, R33, 0x2, !P0 ;  /* 0x000000022100780c */ /* 0x000fe40004741670 */
[----:B------:R-:W-:-:S05]  /*3300*/  F2FP.F16.E5M2.UNPACK_B R5, R5 ;  /* 0x00000005ff05723e */ /* 0x000fca00020004ff */
[----:B------:R-:W-:Y:S01]  /*3310*/  HADD2.F32 R30, -RZ, R5.H0_H0 ;  /* 0x20000005ff1e7230 */ /* 0x000fe20000004100 */
[----:B------:R-:W-:-:S04]  /*3320*/  PRMT R5, RZ, 0x7610, R5 ;  /* 0x00007610ff057816 */ /* 0x000fc80000000005 */
[----:B------:R-:W-:-:S04]  /*3330*/  FMUL R30, R30, R9 ;  /* 0x000000091e1e7220 */ /* 0x000fc80000400000 */
[----:B--2---:R-:W-:-:S05]  /*3340*/  FFMA R30, R145, R8, R30 ;  /* 0x00000008911e7223 */ /* 0x004fca000000001e */
[----:B------:R-:W-:-:S05]  /*3350*/  F2FP.SATFINITE.E5M2.F32.PACK_AB_MERGE_C R31, RZ, R30, RZ ;  /* 0x0000001eff1f723e */ /* 0x000fca00048060ff */
[----:B------:R1:W-:Y:S01]  /*3360*/  @!P4 STG.E.U8 desc[UR16][R14.64], R31 ;  /* 0x0000001f0e00c986 */ /* 0x0003e2000c101110 */
[----:B------:R-:W-:Y:S05]  /*3370*/  @P2 BRA `(.L_x_37) ;  /* 0x0000000000042947 */ /* 0x000fea0003800000 */
[----:B------:R2:W5:Y:S02]  /*3380*/  LDG.E.U8 R5, desc[UR16][R28.64+0x1] ;  /* 0x000001101c057981 */ /* 0x000564000c1e1100 */
.L_x_37:
[----:B------:R-:W-:Y:S05]  /*3390*/  BSYNC B1 ;  /* 0x0000000000017941 */ /* 0x000fea0003800000 */
.L_x_36:
[----:B-----5:R-:W-:Y:S01]  /*33a0*/  LOP3.LUT R5, R5, 0xff, RZ, 0xc0, !PT ;  /* 0x000000ff05057812 */ /* 0x020fe200078ec0ff */
[----:B------:R-:W-:Y:S01]  /*33b0*/  BSSY B1, `(.L_x_38) ;  /* 0x0000013000017945 */ /* 0x000fe20003800000 */
[----:B------:R-:W-:Y:S02]  /*33c0*/  IADD3 R37, P1, R35, 0x8, RZ ;  /* 0x0000000823257810 */ /* 0x000fe40007f3e0ff */
[----:B------:R-:W-:-:S03]  /*33d0*/  F2FP.F16.E5M2.UNPACK_B R5, R5 ;  /* 0x00000005ff05723e */ /* 0x000fc600020004ff */
[----:B-1----:R-:W-:Y:S01]  /*33e0*/  IMAD.X R31, RZ, RZ, R25, P1 ;  /* 0x000000ffff1f7224 */ /* 0x002fe200008e0619 */
[----:B------:R-:W-:Y:S01]  /*33f0*/  ISETP.GE.AND P1, PT, R34, 0x9, PT ;  /* 0x000000092200780c */ /* 0x000fe20003f26270 */
[----:B------:R-:W-:Y:S02]  /*3400*/  HADD2.F32 R30, -RZ, R5.H0_H0 ;  /* 0x20000005ff1e7230 */ /* 0x000fe40000004100 */
[----:B------:R-:W-:Y:S01]  /*3410*/  IMAD R36, R31, UR6, RZ ;  /* 0x000000061f247c24 */ /* 0x000fe2000f8e02ff */
[----:B------:R-:W-:Y:S02]  /*3420*/  ISETP.LT.OR P5, PT, R33, 0x1, !P1 ;  /* 0x000000012100780c */ /* 0x000fe40004fa1670 */
[----:B------:R-:W-:Y:S01]  /*3430*/  FMUL R5, R30, R9 ;  /* 0x000000091e057220 */ /* 0x000fe20000400000 */
[----:B------:R-:W-:-:S04]  /*3440*/  IMAD.WIDE.U32 R30, R37, UR6, R26 ;  /* 0x00000006251e7c25 */ /* 0x000fc8000f8e001a */
[----:B------:R-:W-:Y:S01]  /*3450*/  FFMA R5, R140, R8, R5 ;  /* 0x000000088c057223 */ /* 0x000fe20000000005 */
[----:B------:R-:W-:Y:S01]  /*3460*/  IMAD R37, R37, UR7, R36 ;  /* 0x0000000725257c24 */ /* 0x000fe2000f8e0224 */
[----:B------:R-:W-:-:S03]  /*3470*/  IADD3 R30, P4, R30, UR10, RZ ;  /* 0x0000000a1e1e7c10 */ /* 0x000fc6000ff9e0ff */
[----:B------:R-:W-:Y:S02]  /*3480*/  F2FP.SATFINITE.E5M2.F32.PACK_AB_MERGE_C R39, RZ, R5, RZ ;  /* 0x00000005ff27723e */ /* 0x000fe400048060ff */
[----:B------:R-:W-:Y:S02]  /*3490*/  IADD3.X R31, R31, UR11, R37, P4, !PT ;  /* 0x0000000b1f1f7c10 */ /* 0x000fe4000a7fe425 */
[----:B------:R-:W-:Y:S01]  /*34a0*/  PRMT R5, RZ, 0x7610, R5 ;  /* 0x00007610ff057816 */ /* 0x000fe20000000005 */
[----:B------:R1:W-:Y:S01]  /*34b0*/  @!P2 STG.E.U8 desc[UR16][R14.64+0x1], R39 ;  /* 0x000001270e00a986 */ /* 0x0003e2000c101110 */
[----:B------:R-:W-:Y:S05]  /*34c0*/  @P5 BRA `(.L_x_39) ;  /* 0x0000000000045947 */ /* 0x000fea0003800000 */
[----:B------:R3:W5:Y:S02]  /*34d0*/  LDG.E.U8 R5, desc[UR16][R30.64] ;  /* 0x000000101e057981 */ /* 0x000764000c1e1100 */
.L_x_39:
[----:B------:R-:W-:Y:S05]  /*34e0*/  BSYNC B1 ;  /* 0x0000000000017941 */ /* 0x000fea0003800000 */
.L_x_38:
[----:B-----5:R-:W-:Y:S01]  /*34f0*/  LOP3.LUT R5, R5, 0xff, RZ, 0xc0, !PT ;  /* 0x000000ff05057812 */ /* 0x020fe200078ec0ff */
[----:B------:R-:W-:Y:S01]  /*3500*/  BSSY B1, `(.L_x_40) ;  /* 0x000000b000017945 */ /* 0x000fe20003800000 */
[----:B------:R-:W-:Y:S02]  /*3510*/  ISETP.LT.OR P2, PT, R33, 0x2, !P1 ;  /* 0x000000022100780c */ /* 0x000fe40004f41670 */
[----:B------:R-:W-:-:S05]  /*3520*/  F2FP.F16.E5M2.UNPACK_B R5, R5 ;  /* 0x00000005ff05723e */ /* 0x000fca00020004ff */
[----:B------:R-:W-:Y:S01]  /*3530*/  HADD2.F32 R36, -RZ, R5.H0_H0 ;  /* 0x20000005ff247230 */ /* 0x000fe20000004100 */
[----:B------:R-:W-:-:S04]  /*3540*/  PRMT R5, RZ, 0x7610, R5 ;  /* 0x00007610ff057816 */ /* 0x000fc80000000005 */
[----:B------:R-:W-:-:S04]  /*3550*/  FMUL R36, R36, R9 ;  /* 0x0000000924247220 */ /* 0x000fc80000400000 */
[----:B------:R-:W-:-:S05]  /*3560*/  FFMA R36, R143, R8, R36 ;  /* 0x000000088f247223 */ /* 0x000fca0000000024 */
[----:B------:R-:W-:-:S05]  /*3570*/  F2FP.SATFINITE.E5M2.F32.PACK_AB_MERGE_C R37, RZ, R36, RZ ;  /* 0x00000024ff25723e */ /* 0x000fca00048060ff */
[----:B------:R4:W-:Y:S01]  /*3580*/  @!P5 STG.E.U8 desc[UR16][R12.64], R37 ;  /* 0x000000250c00d986 */ /* 0x0009e2000c101110 */
[----:B------:R-:W-:Y:S05]  /*3590*/  @P2 BRA `(.L_x_41) ;  /* 0x0000000000042947 */ /* 0x000fea0003800000 */
[----:B------:R0:W5:Y:S02]  /*35a0*/  LDG.E.U8 R5, desc[UR16][R30.64+0x1] ;  /* 0x000001101e057981 */ /* 0x000164000c1e1100 */
.L_x_41:
[----:B------:R-:W-:Y:S05]  /*35b0*/  BSYNC B1 ;  /* 0x0000000000017941 */ /* 0x000fea0003800000 */
.L_x_40:
[----:B-----5:R-:W-:Y:S01]  /*35c0*/  LOP3.LUT R5, R5, 0xff, RZ, 0xc0, !PT ;  /* 0x000000ff05057812 */ /* 0x020fe200078ec0ff */
[----:B------:R-:W-:Y:S01]  /*35d0*/  BSSY B1, `(.L_x_42) ;  /* 0x000000b000017945 */ /* 0x000fe20003800000 */
[----:B------:R-:W-:Y:S02]  /*35e0*/  ISETP.LT.OR P4, PT, R33, 0x9, !P0 ;  /* 0x000000092100780c */ /* 0x000fe40004781670 */
[----:B------:R-:W-:-:S05]  /*35f0*/  F2FP.F16.E5M2.UNPACK_B R5, R5 ;  /* 0x00000005ff05723e */ /* 0x000fca00020004ff */
[----:B------:R-:W-:-:S05]  /*3600*/  HADD2.F32 R36, -RZ, R5.H0_H0 ;  /* 0x20000005ff247230 */ /* 0x000fca0000004100 */
[----:B------:R-:W-:-:S04]  /*3610*/  FMUL R5, R36, R9 ;  /* 0x0000000924057220 */ /* 0x000fc80000400000 */
[----:B------:R-:W-:-:S05]  /*3620*/  FFMA R5, R138, R8, R5 ;  /* 0x000000088a057223 */ /* 0x000fca0000000005 */
[----:B----4-:R-:W-:Y:S02]  /*3630*/  F2FP.SATFINITE.E5M2.F32.PACK_AB_MERGE_C R37, RZ, R5, RZ ;  /* 0x00000005ff25723e */ /* 0x010fe400048060ff */
[----:B------:R-:W-:-:S03]  /*3640*/  PRMT R5, RZ, 0x7610, R5 ;  /* 0x00007610ff057816 */ /* 0x000fc60000000005 */
[----:B------:R4:W-:Y:S01]  /*3650*/  @!P2 STG.E.U8 desc[UR16][R12.64+0x1], R37 ;  /* 0x000001250c00a986 */ /* 0x0009e2000c101110 */
[----:B------:R-:W-:Y:S05]  /*3660*/  @P4 BRA `(.L_x_43) ;  /* 0x0000000000044947 */ /* 0x000fea0003800000 */
[----:B------:R0:W5:Y:S02]  /*3670*/  LDG.E.U8 R5, desc[UR16][R28.64+0x8] ;  /* 0x000008101c057981 */ /* 0x000164000c1e1100 */
.L_x_43:
[----:B------:R-:W-:Y:S05]  /*3680*/  BSYNC B1 ;  /* 0x0000000000017941 */ /* 0x000fea0003800000 */
.L_x_42:
        /* <DEDUP_REMOVED lines=8> */
[----:B----4-:R-:W-:-:S05]  /*3710*/  F2FP.SATFINITE.E5M2.F32.PACK_AB_MERGE_C R37, RZ, R36, RZ ;  /* 0x00000024ff25723e */ /* 0x010fca00048060ff */
[----:B------:R4:W-:Y:S01]  /*3720*/  @!P4 STG.E.U8 desc[UR16][R14.64+0x8], R37 ;  /* 0x000008250e00c986 */ /* 0x0009e2000c101110 */
[----:B------:R-:W-:Y:S05]  /*3730*/  @P2 BRA `(.L_x_45) ;  /* 0x0000000000042947 */ /* 0x000fea0003800000 */
[----:B------:R0:W5:Y:S02]  /*3740*/  LDG.E.U8 R5, desc[UR16][R28.64+0x9] ;  /* 0x000009101c057981 */ /* 0x000164000c1e1100 */
.L_x_45:
[----:B------:R-:W-:Y:S05]  /*3750*/  BSYNC B1 ;  /* 0x0000000000017941 */ /* 0x000fea0003800000 */
.L_x_44:
        /* <DEDUP_REMOVED lines=12> */
.L_x_47:
[----:B------:R-:W-:Y:S05]  /*3820*/  BSYNC B1 ;  /* 0x0000000000017941 */ /* 0x000fea0003800000 */
.L_x_46:
        /* <DEDUP_REMOVED lines=12> */
.L_x_49:
[----:B------:R-:W-:Y:S05]  /*38f0*/  BSYNC B1 ;  /* 0x0000000000017941 */ /* 0x000fea0003800000 */
.L_x_48:
        /* <DEDUP_REMOVED lines=12> */
.L_x_51:
[----:B------:R-:W-:Y:S05]  /*39c0*/  BSYNC B1 ;  /* 0x0000000000017941 */ /* 0x000fea0003800000 */
.L_x_50:
        /* <DEDUP_REMOVED lines=12> */
.L_x_53:
[----:B------:R-:W-:Y:S05]  /*3a90*/  BSYNC B1 ;  /* 0x0000000000017941 */ /* 0x000fea0003800000 */
.L_x_52:
        /* <DEDUP_REMOVED lines=12> */
.L_x_55:
[----:B------:R-:W-:Y:S05]  /*3b60*/  BSYNC B1 ;  /* 0x0000000000017941 */ /* 0x000fea0003800000 */
.L_x_54:
        /* <DEDUP_REMOVED lines=12> */
.L_x_57:
[----:B------:R-:W-:Y:S05]  /*3c30*/  BSYNC B1 ;  /* 0x0000000000017941 */ /* 0x000fea0003800000 */
.L_x_56:
        /* <DEDUP_REMOVED lines=12> */
.L_x_59:
[----:B------:R-:W-:Y:S05]  /*3d00*/  BSYNC B1 ;  /* 0x0000000000017941 */ /* 0x000fea0003800000 */
.L_x_58:
        /* <DEDUP_REMOVED lines=12> */
.L_x_61:
[----:B------:R-:W-:Y:S05]  /*3dd0*/  BSYNC B1 ;  /* 0x0000000000017941 */ /* 0x000fea0003800000 */
.L_x_60:
        /* <DEDUP_REMOVED lines=12> */
.L_x_63:
[----:B------:R-:W-:Y:S05]  /*3ea0*/  BSYNC B1 ;  /* 0x0000000000017941 */ /* 0x000fea0003800000 */
.L_x_62:
        /* <DEDUP_REMOVED lines=12> */
.L_x_65:
[----:B------:R-:W-:Y:S05]  /*3f70*/  BSYNC B1 ;  /* 0x0000000000017941 */ /* 0x000fea0003800000 */
.L_x_64:
        /* <DEDUP_REMOVED lines=12> */
.L_x_67:
[----:B------:R-:W-:Y:S05]  /*4040*/  BSYNC B1 ;  /* 0x0000000000017941 */ /* 0x000fea0003800000 */
.L_x_66:
        /* <DEDUP_REMOVED lines=12> */
.L_x_69:
[----:B------:R-:W-:Y:S05]  /*4110*/  BSYNC B1 ;  /* 0x0000000000017941 */ /* 0x000fea0003800000 */
.L_x_68:
        /* <DEDUP_REMOVED lines=12> */
.L_x_71:
[----:B------:R-:W-:Y:S05]  /*41e0*/  BSYNC B1 ;  /* 0x0000000000017941 */ /* 0x000fea0003800000 */
.L_x_70:
        /* <DEDUP_REMOVED lines=12> */
.L_x_73:
[----:B------:R-:W-:Y:S05]  /*42b0*/  BSYNC B1 ;  /* 0x0000000000017941 */ /* 0x000fea0003800000 */
.L_x_72:
        /* <DEDUP_REMOVED lines=12> */
.L_x_75:
[----:B------:R-:W-:Y:S05]  /*4380*/  BSYNC B1 ;  /* 0x0000000000017941 */ /* 0x000fea0003800000 */
.L_x_74:
        /* <DEDUP_REMOVED lines=12> */
.L_x_77:
[----:B------:R-:W-:Y:S05]  /*4450*/  BSYNC B1 ;  /* 0x0000000000017941 */ /* 0x000fea0003800000 */
.L_x_76:
        /* <DEDUP_REMOVED lines=12> */
.L_x_79:
[----:B------:R-:W-:Y:S05]  /*4520*/  BSYNC B1 ;  /* 0x0000000000017941 */ /* 0x000fea0003800000 */
.L_x_78:
        /* <DEDUP_REMOVED lines=12> */
.L_x_81:
[----:B------:R-:W-:Y:S05]  /*45f0*/  BSYNC B1 ;  /* 0x0000000000017941 */ /* 0x000fea0003800000 */
.L_x_80:
        /* <DEDUP_REMOVED lines=12> */
.L_x_83:
[----:B------:R-:W-:Y:S05]  /*46c0*/  BSYNC B1 ;  /* 0x0000000000017941 */ /* 0x000fea0003800000 */
.L_x_82:
        /* <DEDUP_REMOVED lines=12> */
.L_x_85:
[----:B------:R-:W-:Y:S05]  /*4790*/  BSYNC B1 ;  /* 0x0000000000017941 */ /* 0x000fea0003800000 */
.L_x_84:
        /* <DEDUP_REMOVED lines=12> */
.L_x_87:
[----:B------:R-:W-:Y:S05]  /*4860*/  BSYNC B1 ;  /* 0x0000000000017941 */ /* 0x000fea0003800000 */
.L_x_86:
        /* <DEDUP_REMOVED lines=12> */
.L_x_89:
[----:B------:R-:W-:Y:S05]  /*4930*/  BSYNC B1 ;  /* 0x0000000000017941 */ /* 0x000fea0003800000 */
.L_x_88:
        /* <DEDUP_REMOVED lines=12> */
.L_x_91:
[----:B------:R-:W-:Y:S05]  /*4a00*/  BSYNC B1 ;  /* 0x0000000000017941 */ /* 0x000fea0003800000 */
.L_x_90:
        /* <DEDUP_REMOVED lines=12> */
.L_x_93:
[----:B------:R-:W-:Y:S05]  /*4ad0*/  BSYNC B1 ;  /* 0x0000000000017941 */ /* 0x000fea0003800000 */
.L_x_92:
[----:B-----5:R-:W-:Y:S01]  /*4ae0*/  LOP3.LUT R5, R5, 0xff, RZ, 0xc0, !PT ;  /* 0x000000ff05057812 */ /* 0x020fe200078ec0ff */
[----:B------:R-:W-:Y:S01]  /*4af0*/  BSSY B1, `(.L_x_94) ;  /* 0x000000b000017945 */ /* 0x000fe20003800000 */
[----:B------:R-:W-:Y:S02]  /*4b00*/  ISETP.LT.OR P2, PT, R33, 0x39, !P1 ;  /* 0x000000392100780c */ /* 0x000fe40004f41670 */
[----:B------:R-:W-:-:S05]  /*4b10*/  F2FP.F16.E5M2.UNPACK_B R5, R5 ;  /* 0x00000005ff05723e */ /* 0x000fca00020004ff */
[----:B0-2---:R-:W-:-:S05]  /*4b20*/  HADD2.F32 R28, -RZ, R5.H0_H0 ;  /* 0x20000005ff1c7230 */ /* 0x005fca0000004100 */
[----:B------:R-:W-:-:S04]  /*4b30*/  FMUL R5, R28, R9 ;  /* 0x000000091c057220 */ /* 0x000fc80000400000 */
[----:B------:R-:W-:-:S05]  /*4b40*/  FFMA R5, R112, R8, R5 ;  /* 0x0000000870057223 */ /* 0x000fca0000000005 */
[----:B------:R-:W-:Y:S02]  /*4b50*/  F2FP.SATFINITE.E5M2.F32.PACK_AB_MERGE_C R29, RZ, R5, RZ ;  /* 0x00000005ff1d723e */ /* 0x000fe400048060ff */
[----:B------:R-:W-:-:S03]  /*4b60*/  PRMT R5, RZ, 0x7610, R5 ;  /* 0x00007610ff057816 */ /* 0x000fc60000000005 */
[----:B------:R0:W-:Y:S01]  /*4b70*/  @!P0 STG.E.U8 desc[UR16][R14.64+0x39], R29 ;  /* 0x0000391d0e008986 */ /* 0x0001e2000c101110 */
[----:B------:R-:W-:Y:S05]  /*4b80*/  @P2 BRA `(.L_x_95) ;  /* 0x0000000000042947 */ /* 0x000fea0003800000 */
[----:B------:R2:W5:Y:S02]  /*4b90*/  LDG.E.U8 R5, desc[UR16][R30.64+0x38] ;  /* 0x000038101e057981 */ /* 0x000564000c1e1100 */
.L_x_95:
[----:B------:R-:W-:Y:S05]  /*4ba0*/  BSYNC B1 ;  /* 0x0000000000017941 */ /* 0x000fea0003800000 */
.L_x_94:
[----:B-----5:R-:W-:Y:S01]  /*4bb0*/  LOP3.LUT R5, R5, 0xff, RZ, 0xc0, !PT ;  /* 0x000000ff05057812 */ /* 0x020fe200078ec0ff */
[----:B------:R-:W-:Y:S01]  /*4bc0*/  BSSY B1, `(.L_x_96) ;  /* 0x000000b000017945 */ /* 0x000fe20003800000 */
[----:B------:R-:W-:Y:S02]  /*4bd0*/  ISETP.LT.OR P1, PT, R33, 0x3a, !P1 ;  /* 0x0000003a2100780c */ /* 0x000fe40004f21670 */
[----:B------:R-:W-:-:S05]  /*4be0*/  F2FP.F16.E5M2.UNPACK_B R5, R5 ;  /* 0x00000005ff05723e */ /* 0x000fca00020004ff */
[----:B01--4-:R-:W-:Y:S01]  /*4bf0*/  HADD2.F32 R14, -RZ, R5.H0_H0 ;  /* 0x20000005ff0e7230 */ /* 0x013fe20000004100 */
[----:B------:R-:W-:-:S04]  /*4c00*/  PRMT R5, RZ, 0x7610, R5 ;  /* 0x00007610ff057816 */ /* 0x000fc80000000005 */
[----:B------:R-:W-:-:S04]  /*4c10*/  FMUL R14, R14, R9 ;  /* 0x000000090e0e7220 */ /* 0x000fc80000400000 */
[----:B------:R-:W-:-:S05]  /*4c20*/  FFMA R14, R115, R8, R14 ;  /* 0x00000008730e7223 */ /* 0x000fca000000000e */
[----:B------:R-:W-:-:S05]  /*4c30*/  F2FP.SATFINITE.E5M2.F32.PACK_AB_MERGE_C R15, RZ, R14, RZ ;  /* 0x0000000eff0f723e */ /* 0x000fca00048060ff */
[----:B------:R0:W-:Y:S01]  /*4c40*/  @!P2 STG.E.U8 desc[UR16][R12.64+0x38], R15 ;  /* 0x0000380f0c00a986 */ /* 0x0001e2000c101110 */
[----:B------:R-:W-:Y:S05]  /*4c50*/  @P1 BRA `(.L_x_97) ;  /* 0x0000000000041947 */ /* 0x000fea0003800000 */
[----:B------:R1:W5:Y:S02]  /*4c60*/  LDG.E.U8 R5, desc[UR16][R30.64+0x39] ;  /* 0x000039101e057981 */ /* 0x000364000c1e1100 */
.L_x_97:
[----:B------:R-:W-:Y:S05]  /*4c70*/  BSYNC B1 ;  /* 0x0000000000017941 */ /* 0x000fea0003800000 */
.L_x_96:
[----:B-----5:R-:W-:Y:S01]  /*4c80*/  LOP3.LUT R5, R5, 0xff, RZ, 0xc0, !PT ;  /* 0x000000ff05057812 */ /* 0x020fe200078ec0ff */
[----:B------:R-:W-:Y:S01]  /*4c90*/  BSSY B1, `(.L_x_98) ;  /* 0x0000013000017945 */ /* 0x000fe20003800000 */
[----:B------:R-:W-:Y:S02]  /*4ca0*/  IADD3 R29, P0, R35, 0x80, RZ ;  /* 0x00000080231d7810 */ /* 0x000fe40007f1e0ff */
[----:B------:R-:W-:-:S03]  /*4cb0*/  F2FP.F16.E5M2.UNPACK_B R5, R5 ;  /* 0x00000005ff05723e */ /* 0x000fc600020004ff */
[----:B0-----:R-:W-:Y:S01]  /*4cc0*/  IMAD.X R15, RZ, RZ, R25, P0 ;  /* 0x000000ffff0f7224 */ /* 0x001fe200000e0619 */
        /* <DEDUP_REMOVED lines=9> */
[----:B-123--:R-:W-:Y:S02]  /*4d60*/  F2FP.SATFINITE.E5M2.F32.PACK_AB_MERGE_C R31, RZ, R5, RZ ;  /* 0x00000005ff1f723e */ /* 0x00efe400048060ff */
[----:B------:R-:W-:Y:S02]  /*4d70*/  IADD3.X R15, R15, UR11, R29, P2, !PT ;  /* 0x0000000b0f0f7c10 */ /* 0x000fe400097fe41d */
[----:B------:R-:W-:Y:S01]  /*4d80*/  PRMT R5, RZ, 0x7610, R5 ;  /* 0x00007610ff057816 */ /* 0x000fe20000000005 */
[----:B------:R0:W-:Y:S01]  /*4d90*/  @!P1 STG.E.U8 desc[UR16][R12.64+0x39], R31 ;  /* 0x0000391f0c009986 */ /* 0x0001e2000c101110 */
[----:B------:R-:W-:Y:S05]  /*4da0*/  @P4 BRA `(.L_x_99) ;  /* 0x0000000000044947 */ /* 0x000fea0003800000 */
[----:B------:R1:W5:Y:S02]  /*4db0*/  LDG.E.U8 R5, desc[UR16][R14.64] ;  /* 0x000000100e057981 */ /* 0x000364000c1e1100 */
.L_x_99:
[----:B------:R-:W-:Y:S05]  /*4dc0*/  BSYNC B1 ;  /* 0x0000000000017941 */ /* 0x000fea0003800000 */
.L_x_98:
[----:B-----5:R-:W-:Y:S01]  /*4dd0*/  LOP3.LUT R5, R5, 0xff, RZ, 0xc0, !PT ;  /* 0x000000ff05057812 */ /* 0x020fe200078ec0ff */
[----:B------:R-:W-:Y:S01]  /*4de0*/  BSSY B1, `(.L_x_100) ;  /* 0x000000b000017945 */ /* 0x000fe20003800000 */
[----:B------:R-:W-:Y:S02]  /*4df0*/  ISETP.LT.OR P2, PT, R33, 0x2, !P0 ;  /* 0x000000022100780c */ /* 0x000fe40004741670 */
[----:B------:R-:W-:-:S05]  /*4e00*/  F2FP.F16.E5M2.UNPACK_B R5, R5 ;  /* 0x00000005ff05723e */ /* 0x000fca00020004ff */
[----:B0-----:R-:W-:Y:S01]  /*4e10*/  HADD2.F32 R12, -RZ, R5.H0_H0 ;  /* 0x20000005ff0c7230 */ /* 0x001fe20000004100 */
[----:B------:R-:W-:-:S04]  /*4e20*/  PRMT R5, RZ, 0x7610, R5 ;  /* 0x00007610ff057816 */ /* 0x000fc80000000005 */
[----:B------:R-:W-:-:S04]  /*4e30*/  FMUL R12, R12, R9 ;  /* 0x000000090c0c7220 */ /* 0x000fc80000400000 */
[----:B------:R-:W-:-:S05]  /*4e40*/  FFMA R12, R113, R8, R12 ;  /* 0x00000008710c7223 */ /* 0x000fca000000000c */
[----:B------:R-:W-:-:S05]  /*4e50*/  F2FP.SATFINITE.E5M2.F32.PACK_AB_MERGE_C R13, RZ, R12, RZ ;  /* 0x0000000cff0d723e */ /* 0x000fca00048060ff */
[----:B------:R0:W-:Y:S01]  /*4e60*/  @!P4 STG.E.U8 desc[UR16][R10.64], R13 ;  /* 0x0000000d0a00c986 */ /* 0x0001e2000c101110 */
[----:B------:R-:W-:Y:S05]  /*4e70*/  @P2 BRA `(.L_x_101) ;  /* 0x0000000000042947 */ /* 0x000fea0003800000 */
[----:B------:R2:W5:Y:S02]  /*4e80*/  LDG.E.U8 R5, desc[UR16][R14.64+0x1] ;  /* 0x000001100e057981 */ /* 0x000564000c1e1100 */
.L_x_101:
[----:B------:R-:W-:Y:S05]  /*4e90*/  BSYNC B1 ;  /* 0x0000000000017941 */ /* 0x000fea0003800000 */
.L_x_100:
[----:B-----5:R-:W-:Y:S01]  /*4ea0*/  LOP3.LUT R5, R5, 0xff, RZ, 0xc0, !PT ;  /* 0x000000ff05057812 */ /* 0x020fe200078ec0ff */
[----:B------:R-:W-:Y:S01]  /*4eb0*/  BSSY B1, `(.L_x_102) ;  /* 0x0000013000017945 */ /* 0x000fe20003800000 */
[----:B------:R-:W-:Y:S02]  /*4ec0*/  IADD3 R35, P1, R35, 0x88, RZ ;  /* 0x0000008823237810 */ /* 0x000fe40007f3e0ff */
[----:B------:R-:W-:-:S03]  /*4ed0*/  F2FP.F16.E5M2.UNPACK_B R5, R5 ;  /* 0x00000005ff05723e */ /* 0x000fc600020004ff */
[----:B------:R-:W-:Y:S01]  /*4ee0*/  IMAD.X R24, RZ, RZ, R25, P1 ;  /* 0x000000ffff187224 */ /* 0x000fe200008e0619 */
[----:B------:R-:W-:Y:S01]  /*4ef0*/  ISETP.GE.AND P1, PT, R34, 0x89, PT ;  /* 0x000000892200780c */ /* 0x000fe20003f26270 */
[----:B------:R-:W-:Y:S02]  /*4f00*/  HADD2.F32 R12, -RZ, R5.H0_H0 ;  /* 0x20000005ff0c7230 */ /* 0x000fe40000004100 */
[----:B------:R-:W-:Y:S01]  /*4f10*/  IMAD R24, R24, UR6, RZ ;  /* 0x0000000618187c24 */ /* 0x000fe2000f8e02ff */
[----:B------:R-:W-:Y:S01]  /*4f20*/  ISETP.LT.OR P5, PT, R33, 0x1, !P1 ;  /* 0x000000012100780c */ /* 0x000fe20004fa1670 */
[----:B------:R-:W-:-:S04]  /*4f30*/  IMAD.WIDE.U32 R26, R35, UR6, R26 ;  /* 0x00000006231a7c25 */ /* 0x000fc8000f8e001a */
[----:B------:R-:W-:Y:S01]  /*4f40*/  FMUL R5, R12, R9 ;  /* 0x000000090c057220 */ /* 0x000fe20000400000 */
[----:B------:R-:W-:-:S03]  /*4f50*/  IMAD R35, R35, UR7, R24 ;  /* 0x0000000723237c24 */ /* 0x000fc6000f8e0218 */
[----:B------:R-:W-:Y:S01]  /*4f60*/  FFMA R5, R108, R8, R5 ;  /* 0x000000086c057223 */ /* 0x000fe20000000005 */
[----:B------:R-:W-:-:S04]  /*4f70*/  IADD3 R12, P4, R26, UR10, RZ ;  /* 0x0000000a1a0c7c10 */ /* 0x000fc8000ff9e0ff */
[----:B------:R-:W-:Y:S02]  /*4f80*/  F2FP.SATFINITE.E5M2.F32.PACK_AB_MERGE_C R25, RZ, R5, RZ ;  /* 0x00000005ff19723e */ /* 0x000fe400048060ff */
[----:B0-----:R-:W-:Y:S02]  /*4f90*/  IADD3.X R13, R27, UR11, R35, P4, !PT ;  /* 0x0000000b1b0d7c10 */ /* 0x001fe4000a7fe423 */
[----:B------:R-:W-:Y:S01]  /*4fa0*/  PRMT R5, RZ, 0x7610, R5 ;  /* 0x00007610ff057816 */ /* 0x000fe20000000005 */
[----:B------:R0:W-:Y:S01]  /*4fb0*/  @!P2 STG.E.U8 desc[UR16][R10.64+0x1], R25 ;  /* 0x000001190a00a986 */ /* 0x0001e2000c101110 */
[----:B------:R-:W-:Y:S05]  /*4fc0*/  @P5 BRA `(.L_x_103) ;  /* 0x0000000000045947 */ /* 0x000fea0003800000 */
[----:B------:R3:W5:Y:S02]  /*4fd0*/  LDG.E.U8 R5, desc[UR16][R12.64] ;  /* 0x000000100c057981 */ /* 0x000764000c1e1100 */
.L_x_103:
[----:B------:R-:W-:Y:S05]  /*4fe0*/  BSYNC B1 ;  /* 0x0000000000017941 */ /* 0x000fea0003800000 */
.L_x_102:
        /* <DEDUP_REMOVED lines=8> */
[----:B0-----:R-:W-:-:S05]  /*5070*/  F2FP.SATFINITE.E5M2.F32.PACK_AB_MERGE_C R25, RZ, R24, RZ ;  /* 0x00000018ff19723e */ /* 0x001fca00048060ff */
[----:B------:R0:W-:Y:S01]  /*5080*/  @!P5 STG.E.U8 desc[UR16][R6.64], R25 ;  /* 0x000000190600d986 */ /* 0x0001e2000c101110 */
[----:B------:R-:W-:Y:S05]  /*5090*/  @P2 BRA `(.L_x_105) ;  /* 0x0000000000042947 */ /* 0x000fea0003800000 */
[----:B------:R4:W5:Y:S02]  /*50a0*/  LDG.E.U8 R5, desc[UR16][R12.64+0x1] ;  /* 0x000001100c057981 */ /* 0x000964000c1e1100 */
.L_x_105:
[----:B------:R-:W-:Y:S05]  /*50b0*/  BSYNC B1 ;  /* 0x0000000000017941 */ /* 0x000fea0003800000 */
.L_x_104:
[----:B-----5:R-:W-:Y:S01]  /*50c0*/  LOP3.LUT R5, R5, 0xff, RZ, 0xc0, !PT ;  /* 0x000000ff05057812 */ /* 0x020fe200078ec0ff */
[----:B------:R-:W-:Y:S01]  /*50d0*/  BSSY B1, `(.L_x_106) ;  /* 0x000000b000017945 */ /* 0x000fe20003800000 */
[----:B------:R-:W-:Y:S02]  /*50e0*/  ISETP.LT.OR P4, PT, R33, 0x9, !P0 ;  /* 0x000000092100780c */ /* 0x000fe40004781670 */
[----:B------:R-:W-:-:S05]  /*50f0*/  F2FP.F16.E5M2.UNPACK_B R5, R5 ;  /* 0x00000005ff05723e */ /* 0x000fca00020004ff */
[----:B------:R-:W-:-:S05]  /*5100*/  HADD2.F32 R24, -RZ, R5.H0_H0 ;  /* 0x20000005ff187230 */ /* 0x000fca0000004100 */
[----:B------:R-:W-:-:S04]  /*5110*/  FMUL R5, R24, R9 ;  /* 0x0000000918057220 */ /* 0x000fc80000400000 */
[----:B------:R-:W-:-:S05]  /*5120*/  FFMA R5, R106, R8, R5 ;  /* 0x000000086a057223 */ /* 0x000fca0000000005 */
[----:B0-----:R-:W-:Y:S02]  /*5130*/  F2FP.SATFINITE.E5M2.F32.PACK_AB_MERGE_C R25, RZ, R5, RZ ;  /* 0x00000005ff19723e */ /* 0x001fe400048060ff */
[----:B------:R-:W-:-:S03]  /*5140*/  PRMT R5, RZ, 0x7610, R5 ;  /* 0x00007610ff057816 */ /* 0x000fc60000000005 */
[----:B------:R0:W-:Y:S01]  /*5150*/  @!P2 STG.E.U8 desc[UR16][R6.64+0x1], R25 ;  /* 0x000001190600a986 */ /* 0x0001e2000c101110 */
[----:B------:R-:W-:Y:S05]  /*5160*/  @P4 BRA `(.L_x_107) ;  /* 0x0000000000044947 */ /* 0x000fea0003800000 */
[----:B------:R0:W5:Y:S02]  /*5170*/  LDG.E.U8 R5, desc[UR16][R14.64+0x8] ;  /* 0x000008100e057981 */ /* 0x000164000c1e1100 */
.L_x_107:
[----:B------:R-:W-:Y:S05]  /*5180*/  BSYNC B1 ;  /* 0x0000000000017941 */ /* 0x000fea0003800000 */
.L_x_106:
        /* <DEDUP_REMOVED lines=12> */
.L_x_109:
[----:B------:R-:W-:Y:S05]  /*5250*/  BSYNC B1 ;  /* 0x0000000000017941 */ /* 0x000fea0003800000 */
.L_x_108:
        /* <DEDUP_REMOVED lines=12> */
.L_x_111:
[----:B------:R-:W-:Y:S05]  /*5320*/  BSYNC B1 ;  /* 0x0000000000017941 */ /* 0x000fea0003800000 */
.L_x_110:
        /* <DEDUP_REMOVED lines=12> */
.L_x_113:
[----:B------:R-:W-:Y:S05]  /*53f0*/  BSYNC B1 ;  /* 0x0000000000017941 */ /* 0x000fea0003800000 */
.L_x_112:
        /* <DEDUP_REMOVED lines=12> */
.L_x_115:
[----:B------:R-:W-:Y:S05]  /*54c0*/  BSYNC B1 ;  /* 0x0000000000017941 */ /* 0x000fea0003800000 */
.L_x_114:
        /* <DEDUP_REMOVED lines=12> */
.L_x_117:
[----:B------:R-:W-:Y:S05]  /*5590*/  BSYNC B1 ;  /* 0x0000000000017941 */ /* 0x000fea0003800000 */
.L_x_116:
        /* <DEDUP_REMOVED lines=12> */
.L_x_119:
[----:B------:R-:W-:Y:S05]  /*5660*/  BSYNC B1 ;  /* 0x0000000000017941 */ /* 0x000fea0003800000 */
.L_x_118:
        /* <DEDUP_REMOVED lines=12> */
.L_x_121:
[----:B------:R-:W-:Y:S05]  /*5730*/  BSYNC B1 ;  /* 0x0000000000017941 */ /* 0x000fea0003800000 */
.L_x_120:
        /* <DEDUP_REMOVED lines=12> */
.L_x_123:
[----:B------:R-:W-:Y:S05]  /*5800*/  BSYNC B1 ;  /* 0x0000000000017941 */ /* 0x000fea0003800000 */
.L_x_122:
        /* <DEDUP_REMOVED lines=12> */
.L_x_125:
[----:B------:R-:W-:Y:S05]  /*58d0*/  BSYNC B1 ;  /* 0x0000000000017941 */ /* 0x000fea0003800000 */
.L_x_124:
        /* <DEDUP_REMOVED lines=12> */
.L_x_127:
[----:B------:R-:W-:Y:S05]  /*59a0*/  BSYNC B1 ;  /* 0x0000000000017941 */ /* 0x000fea0003800000 */
.L_x_126:
        /* <DEDUP_REMOVED lines=12> */
.L_x_129:
[----:B------:R-:W-:Y:S05]  /*5a70*/  BSYNC B1 ;  /* 0x0000000000017941 */ /* 0x000fea0003800000 */
.L_x_128:
        /* <DEDUP_REMOVED lines=12> */
.L_x_131:
[----:B------:R-:W-:Y:S05]  /*5b40*/  BSYNC B1 ;  /* 0x0000000000017941 */ /* 0x000fea0003800000 */
.L_x_130:
        /* <DEDUP_REMOVED lines=12> */
.L_x_133:
[----:B------:R-:W-:Y:S05]  /*5c10*/  BSYNC B1 ;  /* 0x0000000000017941 */ /* 0x000fea0003800000 */
.L_x_132:
        /* <DEDUP_REMOVED lines=12> */
.L_x_135:
[----:B------:R-:W-:Y:S05]  /*5ce0*/  BSYNC B1 ;  /* 0x0000000000017941 */ /* 0x000fea0003800000 */
.L_x_134:
        /* <DEDUP_REMOVED lines=12> */
.L_x_137:
[----:B------:R-:W-:Y:S05]  /*5db0*/  BSYNC B1 ;  /* 0x0000000000017941 */ /* 0x000fea0003800000 */
.L_x_136:
        /* <DEDUP_REMOVED lines=12> */
.L_x_139:
[----:B------:R-:W-:Y:S05]  /*5e80*/  BSYNC B1 ;  /* 0x0000000000017941 */ /* 0x000fea0003800000 */
.L_x_138:
        /* <DEDUP_REMOVED lines=12> */
.L_x_141:
[----:B------:R-:W-:Y:S05]  /*5f50*/  BSYNC B1 ;  /* 0x0000000000017941 */ /* 0x000fea0003800000 */
.L_x_140:
        /* <DEDUP_REMOVED lines=12> */
.L_x_143:
[----:B------:R-:W-:Y:S05]  /*6020*/  BSYNC B1 ;  /* 0x0000000000017941 */ /* 0x000fea0003800000 */
.L_x_142:
        /* <DEDUP_REMOVED lines=12> */
.L_x_145:
[----:B------:R-:W-:Y:S05]  /*60f0*/  BSYNC B1 ;  /* 0x0000000000017941 */ /* 0x000fea0003800000 */
.L_x_144:
        /* <DEDUP_REMOVED lines=12> */
.L_x_147:
[----:B------:R-:W-:Y:S05]  /*61c0*/  BSYNC B1 ;  /* 0x0000000000017941 */ /* 0x000fea0003800000 */
.L_x_146:
        /* <DEDUP_REMOVED lines=12> */
.L_x_149:
[----:B------:R-:W-:Y:S05]  /*6290*/  BSYNC B1 ;  /* 0x0000000000017941 */ /* 0x000fea0003800000 */
.L_x_148:
        /* <DEDUP_REMOVED lines=12> */
.L_x_151:
[----:B------:R-:W-:Y:S05]  /*6360*/  BSYNC B1 ;  /* 0x0000000000017941 */ /* 0x000fea0003800000 */
.L_x_150:
        /* <DEDUP_REMOVED lines=12> */
.L_x_153:
[----:B------:R-:W-:Y:S05]  /*6430*/  BSYNC B1 ;  /* 0x0000000000017941 */ /* 0x000fea0003800000 */
.L_x_152:
        /* <DEDUP_REMOVED lines=12> */
.L_x_155:
[----:B------:R-:W-:Y:S05]  /*6500*/  BSYNC B1 ;  /* 0x0000000000017941 */ /* 0x000fea0003800000 */
.L_x_154:
        /* <DEDUP_REMOVED lines=12> */
.L_x_157:
[----:B------:R-:W-:Y:S05]  /*65d0*/  BSYNC B1 ;  /* 0x0000000000017941 */ /* 0x000fea0003800000 */
.L_x_156:
[----:B-----5:R-:W-:Y:S01]  /*65e0*/  LOP3.LUT R5, R5, 0xff, RZ, 0xc0, !PT ;  /* 0x000000ff05057812 */ /* 0x020fe200078ec0ff */
[----:B------:R-:W-:Y:S01]  /*65f0*/  BSSY B1, `(.L_x_158) ;  /* 0x000000b000017945 */ /* 0x000fe20003800000 */
[----:B------:R-:W-:Y:S02]  /*6600*/  ISETP.LT.OR P2, PT, R33, 0x39, !P1 ;  /* 0x000000392100780c */ /* 0x000fe40004f41670 */
[----:B------:R-:W-:-:S05]  /*6610*/  F2FP.F16.E5M2.UNPACK_B R5, R5 ;  /* 0x00000005ff05723e */ /* 0x000fca00020004ff */
[----:B012---:R-:W-:-:S05]  /*6620*/  HADD2.F32 R14, -RZ, R5.H0_H0 ;  /* 0x20000005ff0e7230 */ /* 0x007fca0000004100 */
[----:B------:R-:W-:-:S04]  /*6630*/  FMUL R5, R14, R9 ;  /* 0x000000090e057220 */ /* 0x000fc80000400000 */
[----:B------:R-:W-:-:S05]  /*6640*/  FFMA R5, R16, R8, R5 ;  /* 0x0000000810057223 */ /* 0x000fca0000000005 */
[----:B------:R-:W-:Y:S02]  /*6650*/  F2FP.SATFINITE.E5M2.F32.PACK_AB_MERGE_C R15, RZ, R5, RZ ;  /* 0x00000005ff0f723e */ /* 0x000fe400048060ff */
[----:B------:R-:W-:-:S03]  /*6660*/  PRMT R5, RZ, 0x7610, R5 ;  /* 0x00007610ff057816 */ /* 0x000fc60000000005 */
[----:B------:R0:W-:Y:S01]  /*6670*/  @!P0 STG.E.U8 desc[UR16][R10.64+0x39], R15 ;  /* 0x0000390f0a008986 */ /* 0x0001e2000c101110 */
[----:B------:R-:W-:Y:S05]  /*6680*/  @P2 BRA `(.L_x_159) ;  /* 0x0000000000042947 */ /* 0x000fea0003800000 */
[----:B------:R1:W5:Y:S02]  /*6690*/  LDG.E.U8 R5, desc[UR16][R12.64+0x38] ;  /* 0x000038100c057981 */ /* 0x000364000c1e1100 */
.L_x_159:
[----:B------:R-:W-:Y:S05]  /*66a0*/  BSYNC B1 ;  /* 0x0000000000017941 */ /* 0x000fea0003800000 */
.L_x_158:
        /* <DEDUP_REMOVED lines=12> */
.L_x_161:
[----:B------:R-:W-:Y:S05]  /*6770*/  BSYNC B1 ;  /* 0x0000000000017941 */ /* 0x000fea0003800000 */
.L_x_160:
[----:B------:R-:W-:Y:S05]  /*6780*/  @P1 BRA `(.L_x_162) ;  /* 0x0000001000301947 */ /* 0x000fea0003800000 */
[----:B-----5:R-:W-:-:S04]  /*6790*/  LOP3.LUT R5, R5, 0xff, RZ, 0xc0, !PT ;  /* 0x000000ff05057812 */ /* 0x020fc800078ec0ff */
[----:B------:R-:W-:-:S05]  /*67a0*/  F2FP.F16.E5M2.UNPACK_B R5, R5 ;  /* 0x00000005ff05723e */ /* 0x000fca00020004ff */
[----:B------:R-:W-:-:S05]  /*67b0*/  HADD2.F32 R10, -RZ, R5.H0_H0 ;  /* 0x20000005ff0a7230 */ /* 0x000fca0000004100 */
[----:B------:R-:W-:-:S04]  /*67c0*/  FMUL R5, R10, R9 ;  /* 0x000000090a057220 */ /* 0x000fc80000400000 */
[----:B------:R-:W-:-:S05]  /*67d0*/  FFMA R5, R18, R8, R5 ;  /* 0x0000000812057223 */ /* 0x000fca0000000005 */
[----:B------:R-:W-:-:S05]  /*67e0*/  F2FP.SATFINITE.E5M2.F32.PACK_AB_MERGE_C R5, RZ, R5, RZ ;  /* 0x00000005ff05723e */ /* 0x000fca00048060ff */
[----:B------:R0:W-:Y:S01]  /*67f0*/  STG.E.U8 desc[UR16][R6.64+0x39], R5 ;  /* 0x0000390506007986 */ /* 0x0001e2000c101110 */
[----:B------:R-:W-:Y:S05]  /*6800*/  BRA `(.L_x_162) ;  /* 0x0000001000107947 */ /* 0x000fea0003800000 */
.L_x_33:
[C---:B------:R-:W-:Y:S01]  /*6810*/  ISETP.GE.AND P0, PT, R34.reuse, 0x1, PT ;  /* 0x000000012200780c */ /* 0x040fe20003f06270 */
[-C--:B--2---:R-:W-:Y:S01]  /*6820*/  FMUL R145, R145, R8.reuse ;  /* 0x0000000891917220 */ /* 0x084fe20000400000 */
[----:B------:R-:W-:Y:S01]  /*6830*/  ISETP.GE.AND P2, PT, R34, 0x9, PT ;  /* 0x000000092200780c */ /* 0x000fe20003f46270 */
[-C--:B------:R-:W-:Y:S01]  /*6840*/  FMUL R140, R140, R8.reuse ;  /* 0x000000088c8c7220 */ /* 0x080fe20000400000 */
[----:B------:R-:W-:Y:S01]  /*6850*/  ISETP.LT.OR P1, PT, R33, 0x1, !P0 ;  /* 0x000000012100780c */ /* 0x000fe20004721670 */
[-C--:B------:R-:W-:Y:S01]  /*6860*/  FMUL R143, R143, R8.reuse ;  /* 0x000000088f8f7220 */ /* 0x080fe20000400000 */
[----:B------:R-:W-:Y:S01]  /*6870*/  F2FP.SATFINITE.E5M2.F32.PACK_AB_MERGE_C R145, RZ, R145, RZ ;  /* 0x00000091ff91723e */ /* 0x000fe200048060ff */
[-C--:B------:R-:W-:Y:S01]  /*6880*/  FMUL R138, R138, R8.reuse ;  /* 0x000000088a8a7220 */ /* 0x080fe20000400000 */
[----:B------:R-:W-:Y:S01]  /*6890*/  ISETP.LT.OR P4, PT, R33, 0x2, !P0 ;  /* 0x000000022100780c */ /* 0x000fe20004781670 */
[-C--:B------:R-:W-:Y:S01]  /*68a0*/  FMUL R141, R141, R8.reuse ;  /* 0x000000088d8d7220 */ /* 0x080fe20000400000 */
[C---:B------:R-:W-:Y:S01]  /*68b0*/  ISETP.LT.OR P5, PT, R33.reuse, 0x1, !P2 ;  /* 0x000000012100780c */ /* 0x040fe200057a1670 */
[-C--:B------:R-:W-:Y:S01]  /*68c0*/  FMUL R136, R136, R8.reuse ;  /* 0x0000000888887220 */ /* 0x080fe20000400000 */
[----:B------:R-:W-:Y:S01]  /*68d0*/  ISETP.LT.OR P6, PT, R33, 0x2, !P2 ;  /* 0x000000022100780c */ /* 0x000fe200057c1670 */
[----:B------:R-:W-:Y:S01]  /*68e0*/  FMUL R139, R139, R8 ;  /* 0x000000088b8b7220 */ /* 0x000fe20000400000 */
[----:B------:R-:W-:Y:S01]  /*68f0*/  F2FP.SATFINITE.E5M2.F32.PACK_AB_MERGE_C R5, RZ, R140, RZ ;  /* 0x0000008cff05723e */ /* 0x000fe200048060ff */
[-C--:B------:R-:W-:Y:S01]  /*6900*/  FMUL R134, R134, R8.reuse ;  /* 0x0000000886867220 */ /* 0x080fe20000400000 */
[----:B------:R-:W-:Y:S01]  /*6910*/  F2FP.SATFINITE.E5M2.F32.PACK_AB_MERGE_C R143, RZ, R143, RZ ;  /* 0x0000008fff8f723e */ /* 0x000fe200048060ff */
[----:B------:R-:W-:Y:S01]  /*6920*/  @!P1 STG.E.U8 desc[UR16][R14.64], R145 ;  /* 0x000000910e009986 */ /* 0x000fe2000c101110 */
[----:B------:R-:W-:Y:S01]  /*6930*/  ISETP.LT.OR P1, PT, R33, 0x9, !P0 ;  /* 0x000000092100780c */ /* 0x000fe20004721670 */
[----:B------:R-:W-:Y:S01]  /*6940*/  FMUL R137, R137, R8 ;  /* 0x0000000889897220 */ /* 0x000fe20000400000 */
[----:B------:R-:W-:Y:S01]  /*6950*/  F2FP.SATFINITE.E5M2.F32.PACK_AB_MERGE_C R25, RZ, R138, RZ ;  /* 0x0000008aff19723e */ /* 0x000fe200048060ff */
[----:B------:R0:W-:Y:S01]  /*6960*/  @!P4 STG.E.U8 desc[UR16][R14.64+0x1], R5 ;  /* 0x000001050e00c986 */ /* 0x0001e2000c101110 */
[----:B------:R-:W-:Y:S01]  /*6970*/  F2FP.SATFINITE.E5M2.F32.PACK_AB_MERGE_C R141, RZ, R141, RZ ;  /* 0x0000008dff8d723e */ /* 0x000fe200048060ff */
[-C--:B------:R-:W-:Y:S01]  /*6980*/  FMUL R132, R132, R8.reuse ;  /* 0x0000000884847220 */ /* 0x080fe20000400000 */
[C---:B------:R-:W-:Y:S01]  /*6990*/  ISETP.LT.OR P4, PT, R33.reuse, 0xa, !P0 ;  /* 0x0000000a2100780c */ /* 0x040fe20004781670 */
[----:B------:R-:W-:Y:S01]  /*69a0*/  @!P5 STG.E.U8 desc[UR16][R12.64], R143 ;  /* 0x0000008f0c00d986 */ /* 0x000fe2000c101110 */
[----:B------:R-:W-:Y:S01]  /*69b0*/  ISETP.LT.OR P5, PT, R33, 0x9, !P2 ;  /* 0x000000092100780c */ /* 0x000fe200057a1670 */
[-C--:B------:R-:W-:Y:S01]  /*69c0*/  FMUL R135, R135, R8.reuse ;  /* 0x0000000887877220 */ /* 0x080fe20000400000 */
[----:B------:R-:W-:Y:S01]  /*69d0*/  F2FP.SATFINITE.E5M2.F32.PACK_AB_MERGE_C R139, RZ, R139, RZ ;  /* 0x0000008bff8b723e */ /* 0x000fe200048060ff */
[----:B------:R1:W-:Y:S01]  /*69e0*/  @!P6 STG.E.U8 desc[UR16][R12.64+0x1], R25 ;  /* 0x000001190c00e986 */ /* 0x0003e2000c101110 */
[C---:B------:R-:W-:Y:S01]  /*69f0*/  ISETP.LT.OR P6, PT, R33.reuse, 0xa, !P2 ;  /* 0x0000000a2100780c */ /* 0x040fe200057c1670 */
[-C--:B------:R-:W-:Y:S01]  /*6a00*/  FMUL R130, R130, R8.reuse ;  /* 0x0000000882827220 */ /* 0x080fe20000400000 */
[----:B------:R-:W-:Y:S01]  /*6a10*/  F2FP.SATFINITE.E5M2.F32.PACK_AB_MERGE_C R137, RZ, R137, RZ ;  /* 0x00000089ff89723e */ /* 0x000fe200048060ff */
[----:B------:R-:W-:Y:S01]  /*6a20*/  @!P1 STG.E.U8 desc[UR16][R14.64+0x8], R141 ;  /* 0x0000088d0e009986 */ /* 0x000fe2000c101110 */
[----:B------:R-:W-:Y:S01]  /*6a30*/  ISETP.LT.OR P1, PT, R33, 0x11, !P0 ;  /* 0x000000112100780c */ /* 0x000fe20004721670 */
[----:B------:R-:W-:Y:S01]  /*6a40*/  FMUL R133, R133, R8 ;  /* 0x0000000885857220 */ /* 0x000fe20000400000 */
[----:B0-----:R-:W-:Y:S01]  /*6a50*/  F2FP.SATFINITE.E5M2.F32.PACK_AB_MERGE_C R5, RZ, R136, RZ ;  /* 0x00000088ff05723e */ /* 0x001fe200048060ff */
[-C--:B------:R-:W-:Y:S01]  /*6a60*/  FMUL R128, R128, R8.reuse ;  /* 0x0000000880807220 */ /* 0x080fe20000400000 */
[----:B------:R-:W-:Y:S01]  /*6a70*/  F2FP.SATFINITE.E5M2.F32.PACK_AB_MERGE_C R135, RZ, R135, RZ ;  /* 0x00000087ff87723e */ /* 0x000fe200048060ff */
[----:B------:R-:W-:Y:S01]  /*6a80*/  FMUL R131, R131, R8 ;  /* 0x0000000883837220 */ /* 0x000fe20000400000 */
[----:B------:R-:W-:Y:S01]  /*6a90*/  F2FP.SATFINITE.E5M2.F32.PACK_AB_MERGE_C R133, RZ, R133, RZ ;  /* 0x00000085ff85723e */ /* 0x000fe200048060ff */
[----:B------:R0:W-:Y:S01]  /*6aa0*/  @!P4 STG.E.U8 desc[UR16][R14.64+0x9], R5 ;  /* 0x000009050e00c986 */ /* 0x0001e2000c101110 */
[----:B-1----:R-:W-:Y:S01]  /*6ab0*/  F2FP.SATFINITE.E5M2.F32.PACK_AB_MERGE_C R25, RZ, R134, RZ ;  /* 0x00000086ff19723e */ /* 0x002fe200048060ff */
        /* <DEDUP_REMOVED lines=15> */
[-C--:B------:R-:W-:Y:S01]  /*6bb0*/  FMUL R125, R125, R8.reuse ;  /* 0x000000087d7d7220 */ /* 0x080fe20000400000 */
[----:B------:R-:W-:Y:S01]  /*6bc0*/  FMUL R120, R120, R8 ;  /* 0x0000000878787220 */ /* 0x000fe20000400000 */
[----:B------:R-:W-:Y:S01]  /*6bd0*/  F2FP.SATFINITE.E5M2.F32.PACK_AB_MERGE_C R127, RZ, R127, RZ ;  /* 0x0000007fff7f723e */ /* 0x000fe200048060ff */
[----:B------:R0:W-:Y:S01]  /*6be0*/  @!P4 STG.E.U8 desc[UR16][R14.64+0x11], R5 ;  /* 0x000011050e00c986 */ /* 0x0001e2000c101110 */
[----:B-1----:R-:W-:Y:S01]  /*6bf0*/  F2FP.SATFINITE.E5M2.F32.PACK_AB_MERGE_C R25, RZ, R130, RZ ;  /* 0x00000082ff19723e */ /* 0x002fe200048060ff */
[-C--:B------:R-:W-:Y:S01]  /*6c00*/  FMUL R123, R123, R8.reuse ;  /* 0x000000087b7b7220 */ /* 0x080fe20000400000 */
[C---:B------:R-:W-:Y:S01]  /*6c10*/  ISETP.LT.OR P4, PT, R33.reuse, 0x1a, !P0 ;  /* 0x0000001a2100780c */ /* 0x040fe20004781670 */
[----:B------:R-:W-:Y:S01]  /*6c20*/  @!P5 STG.E.U8 desc[UR16][R12.64+0x10], R135 ;  /* 0x000010870c00d986 */ /* 0x000fe2000c101110 */
[C---:B------:R-:W-:Y:S01]  /*6c30*/  ISETP.LT.OR P5, PT, R33.reuse, 0x19, !P2 ;  /* 0x000000192100780c */ /* 0x040fe200057a1670 */
[-C--:B------:R-:W-:Y:S01]  /*6c40*/  FMUL R118, R118, R8.reuse ;  /* 0x0000000876767220 */ /* 0x080fe20000400000 */
[----:B------:R-:W-:Y:S01]  /*6c50*/  F2FP.SATFINITE.E5M2.F32.PACK_AB_MERGE_C R125, RZ, R125, RZ ;  /* 0x0000007dff7d723e */ /* 0x000fe200048060ff */
[----:B------:R1:W-:Y:S01]  /*6c60*/  @!P6 STG.E.U8 desc[UR16][R12.64+0x11], R25 ;  /* 0x000011190c00e986 */ /* 0x0003e2000c101110 */
[----:B------:R-:W-:Y:S01]  /*6c70*/  ISETP.LT.OR P6, PT, R33, 0x1a, !P2 ;  /* 0x0000001a2100780c */ /* 0x000fe200057c1670 */
        /* <DEDUP_REMOVED lines=8> */
[-C--:B------:R-:W-:Y:S01]  /*6d00*/  FMUL R114, R114, R8.reuse ;  /* 0x0000000872727220 */ /* 0x080fe20000400000 */
[----:B------:R-:W-:Y:S01]  /*6d10*/  FMUL R112, R112, R8 ;  /* 0x0000000870707220 */ /* 0x000fe20000400000 */
[----:B-1----:R-:W-:Y:S01]  /*6d20*/  F2FP.SATFINITE.E5M2.F32.PACK_AB_MERGE_C R25, RZ, R126, RZ ;  /* 0x0000007eff19723e */ /* 0x002fe200048060ff */
[----:B------:R0:W-:Y:S01]  /*6d30*/  @!P4 STG.E.U8 desc[UR16][R14.64+0x19], R5 ;  /* 0x000019050e00c986 */ /* 0x0001e2000c101110 */
[----:B------:R-:W-:Y:S01]  /*6d40*/  ISETP.LT.OR P4, PT, R33, 0x22, !P0 ;  /* 0x000000222100780c */ /* 0x000fe20004781670 */
[-C--:B------:R-:W-:Y:S01]  /*6d50*/  FMUL R117, R117, R8.reuse ;  /* 0x0000000875757220 */ /* 0x080fe20000400000 */
[----:B------:R-:W-:Y:S01]  /*6d60*/  F2FP.SATFINITE.E5M2.F32.PACK_AB_MERGE_C R119, RZ, R119, RZ ;  /* 0x00000077ff77723e */ /* 0x000fe200048060ff */
[----:B------:R-:W-:Y:S01]  /*6d70*/  @!P5 STG.E.U8 desc[UR16][R12.64+0x18], R131 ;  /* 0x000018830c00d986 */ /* 0x000fe2000c101110 */
[----:B------:R-:W-:Y:S01]  /*6d80*/  ISETP.LT.OR P5, PT, R33, 0x21, !P2 ;  /* 0x000000212100780c */ /* 0x000fe200057a1670 */
[----:B------:R-:W-:Y:S01]  /*6d90*/  FMUL R115, R115, R8 ;  /* 0x0000000873737220 */ /* 0x000fe20000400000 */
[----:B------:R-:W-:Y:S01]  /*6da0*/  F2FP.SATFINITE.E5M2.F32.PACK_AB_MERGE_C R27, RZ, R112, RZ ;  /* 0x00000070ff1b723e */ /* 0x000fe200048060ff */
[----:B------:R1:W-:Y:S01]  /*6db0*/  @!P6 STG.E.U8 desc[UR16][R12.64+0x19], R25 ;  /* 0x000019190c00e986 */ /* 0x0003e2000c101110 */
[----:B------:R-:W-:Y:S01]  /*6dc0*/  ISETP.LT.OR P6, PT, R33, 0x22, !P2 ;  /* 0x000000222100780c */ /* 0x000fe200057c1670 */
[-C--:B------:R-:W-:Y:S01]  /*6dd0*/  FMUL R110, R110, R8.reuse ;  /* 0x000000086e6e7220 */ /* 0x080fe20000400000 */
[-C--:B------:R-:W-:Y:S01]  /*6de0*/  FMUL R113, R113, R8.reuse ;  /* 0x0000000871717220 */ /* 0x080fe20000400000 */
        /* <DEDUP_REMOVED lines=39> */
[-C--:B------:R-:W-:Y:S01]  /*7060*/  FMUL R101, R101, R8.reuse ;  /* 0x0000000865657220 */ /* 0x080fe20000400000 */
[----:B------:R-:W-:Y:S01]  /*7070*/  @!P1 STG.E.U8 desc[UR16][R14.64+0x30], R121 ;  /* 0x000030790e009986 */ /* 0x000fe2000c101110 */
[----:B------:R-:W-:Y:S01]  /*7080*/  ISETP.LT.OR P1, PT, R33, 0x39, !P0 ;  /* 0x000000392100780c */ /* 0x000fe20004721670 */
[-C--:B------:R-:W-:Y:S01]  /*7090*/  FMUL R99, R99, R8.reuse ;  /* 0x0000000863637220 */ /* 0x080fe20000400000 */
[----:B------:R-:W-:Y:S01]  /*70a0*/  ISETP.LT.OR P0, PT, R33, 0x3a, !P0 ;  /* 0x0000003a2100780c */ /* 0x000fe20004701670 */
[----:B------:R-:W-:Y:S01]  /*70b0*/  FMUL R94, R94, R8 ;  /* 0x000000085e5e7220 */ /* 0x000fe20000400000 */
[----:B0-----:R-:W-:Y:S01]  /*70c0*/  F2FP.SATFINITE.E5M2.F32.PACK_AB_MERGE_C R5, RZ, R116, RZ ;  /* 0x00000074ff05723e */ /* 0x001fe200048060ff */
[-C--:B------:R-:W-:Y:S01]  /*70d0*/  FMUL R92, R92, R8.reuse ;  /* 0x000000085c5c7220 */ /* 0x080fe20000400000 */
[----:B------:R-:W-:Y:S01]  /*70e0*/  F2FP.SATFINITE.E5M2.F32.PACK_AB_MERGE_C R103, RZ, R103, RZ ;  /* 0x00000067ff67723e */ /* 0x000fe200048060ff */
[----:B------:R-:W-:Y:S01]  /*70f0*/  FMUL R95, R95, R8 ;  /* 0x000000085f5f7220 */ /* 0x000fe20000400000 */
[----:B-1----:R-:W-:Y:S01]  /*7100*/  F2FP.SATFINITE.E5M2.F32.PACK_AB_MERGE_C R25, RZ, R114, RZ ;  /* 0x00000072ff19723e */ /* 0x002fe200048060ff */
[----:B------:R0:W-:Y:S01]  /*7110*/  @!P4 STG.E.U8 desc[UR16][R14.64+0x31], R5 ;  /* 0x000031050e00c986 */ /* 0x0001e2000c101110 */
[----:B------:R-:W-:Y:S01]  /*7120*/  ISETP.LT.OR P4, PT, R33, 0x39, !P2 ;  /* 0x000000392100780c */ /* 0x000fe20005781670 */
[-C--:B------:R-:W-:Y:S01]  /*7130*/  FMUL R97, R97, R8.reuse ;  /* 0x0000000861617220 */ /* 0x080fe20000400000 */
[----:B------:R-:W-:Y:S01]  /*7140*/  ISETP.LT.OR P2, PT, R33, 0x3a, !P2 ;  /* 0x0000003a2100780c */ /* 0x000fe20005741670 */
[----:B------:R-:W-:Y:S01]  /*7150*/  @!P5 STG.E.U8 desc[UR16][R12.64+0x30], R119 ;  /* 0x000030770c00d986 */ /* 0x000fe2000c101110 */
[----:B------:R-:W-:Y:S01]  /*7160*/  F2FP.SATFINITE.E5M2.F32.PACK_AB_MERGE_C R101, RZ, R101, RZ ;  /* 0x00000065ff65723e */ /* 0x000fe200048060ff */
[-C--:B------:R-:W-:Y:S01]  /*7170*/  FMUL R90, R90, R8.reuse ;  /* 0x000000085a5a7220 */ /* 0x080fe20000400000 */
[----:B------:R-:W-:Y:S01]  /*7180*/  F2FP.SATFINITE.E5M2.F32.PACK_AB_MERGE_C R99, RZ, R99, RZ ;  /* 0x00000063ff63723e */ /* 0x000fe200048060ff */
[----:B------:R-:W-:Y:S01]  /*7190*/  @!P6 STG.E.U8 desc[UR16][R12.64+0x31], R25 ;  /* 0x000031190c00e986 */ /* 0x000fe2000c101110 */
[----:B------:R-:W-:Y:S01]  /*71a0*/  F2FP.SATFINITE.E5M2.F32.PACK_AB_MERGE_C R95, RZ, R95, RZ ;  /* 0x0000005fff5f723e */ /* 0x000fe200048060ff */
[-C--:B------:R-:W-:Y:S01]  /*71b0*/  FMUL R22, R22, R8.reuse ;  /* 0x0000000816167220 */ /* 0x080fe20000400000 */
[-C--:B------:R-:W-:Y:S01]  /*71c0*/  FMUL R93, R93, R8.reuse ;  /* 0x000000085d5d7220 */ /* 0x080fe20000400000 */
[----:B------:R-:W-:Y:S01]  /*71d0*/  @!P0 STG.E.U8 desc[UR16][R14.64+0x39], R27 ;  /* 0x0000391b0e008986 */ /* 0x000fe2000c101110 */
[----:B------:R-:W-:Y:S01]  /*71e0*/  ISETP.GE.AND P0, PT, R34, 0x81, PT ;  /* 0x000000812200780c */ /* 0x000fe20003f06270 */
[----:B------:R-:W-:Y:S01]  /*71f0*/  FMUL R91, R91, R8 ;  /* 0x000000085b5b7220 */ /* 0x000fe20000400000 */
[----:B0-----:R-:W-:Y:S01]  /*7200*/  F2FP.SATFINITE.E5M2.F32.PACK_AB_MERGE_C R5, RZ, R110, RZ ;  /* 0x0000006eff05723e */ /* 0x001fe200048060ff */
[----:B------:R0:W-:Y:S01]  /*7210*/  @!P1 STG.E.U8 desc[UR16][R14.64+0x38], R117 ;  /* 0x000038750e009986 */ /* 0x0001e2000c101110 */
[C---:B------:R-:W-:Y:S01]  /*7220*/  ISETP.LT.OR P6, PT, R33.reuse, 0x1, !P0 ;  /* 0x000000012100780c */ /* 0x040fe200047c1670 */
[-C--:B------:R-:W-:Y:S01]  /*7230*/  FMUL R88, R88, R8.reuse ;  /* 0x0000000858587220 */ /* 0x080fe20000400000 */
[----:B------:R-:W-:Y:S01]  /*7240*/  ISETP.LT.OR P5, PT, R33, 0x2, !P0 ;  /* 0x000000022100780c */ /* 0x000fe200047a1670 */
[----:B------:R-:W-:Y:S01]  /*7250*/  @!P4 STG.E.U8 desc[UR16][R12.64+0x38], R115 ;  /* 0x000038730c00c986 */ /* 0x000fe2000c101110 */
[----:B------:R-:W-:Y:S01]  /*7260*/  ISETP.GE.AND P1, PT, R34, 0x89, PT ;  /* 0x000000892200780c */ /* 0x000fe20003f26270 */
[-C--:B------:R-:W-:Y:S01]  /*7270*/  FMUL R21, R21, R8.reuse ;  /* 0x0000000815157220 */ /* 0x080fe20000400000 */
[----:B------:R-:W-:Y:S01]  /*7280*/  F2FP.SATFINITE.E5M2.F32.PACK_AB_MERGE_C R97, RZ, R97, RZ ;  /* 0x00000061ff61723e */ /* 0x000fe200048060ff */
[----:B------:R1:W-:Y:S01]  /*7290*/  @!P2 STG.E.U8 desc[UR16][R12.64+0x39], R5 ;  /* 0x000039050c00a986 */ /* 0x0003e2000c101110 */
[----:B------:R-:W-:Y:S01]  /*72a0*/  ISETP.LT.OR P4, PT, R33, 0x1, !P1 ;  /* 0x000000012100780c */ /* 0x000fe20004f81670 */
[-C--:B------:R-:W-:Y:S01]  /*72b0*/  FMUL R89, R89, R8.reuse ;  /* 0x0000000859597220 */ /* 0x080fe20000400000 */
[----:B------:R-:W-:Y:S01]  /*72c0*/  ISETP.LT.OR P2, PT, R33, 0xa, !P0 ;  /* 0x0000000a2100780c */ /* 0x000fe20004741670 */
[----:B------:R-:W-:Y:S01]  /*72d0*/  FMUL R23, R23, R8 ;  /* 0x0000000817177220 */ /* 0x000fe20000400000 */
[----:B0-----:R-:W-:Y:S01]  /*72e0*/  F2FP.SATFINITE.E5M2.F32.PACK_AB_MERGE_C R15, RZ, R108, RZ ;  /* 0x0000006cff0f723e */ /* 0x001fe200048060ff */
[----:B------:R-:W-:Y:S01]  /*72f0*/  @!P6 STG.E.U8 desc[UR16][R10.64], R113 ;  /* 0x000000710a00e986 */ /* 0x000fe2000c101110 */
[C---:B------:R-:W-:Y:S01]  /*7300*/  ISETP.LT.OR P6, PT, R33.reuse, 0x2, !P1 ;  /* 0x000000022100780c */ /* 0x040fe20004fc1670 */
[-C--:B------:R-:W-:Y:S01]  /*7310*/  FMUL R20, R20, R8.reuse ;  /* 0x0000000814147220 */ /* 0x080fe20000400000 */
[----:B------:R-:W-:Y:S01]  /*7320*/  F2FP.SATFINITE.E5M2.F32.PACK_AB_MERGE_C R93, RZ, R93, RZ ;  /* 0x0000005dff5d723e */ /* 0x000fe200048060ff */
[----:B------:R-:W-:Y:S01]  /*7330*/  @!P5 STG.E.U8 desc[UR16][R10.64+0x1], R15 ;  /* 0x0000010f0a00d986 */ /* 0x000fe2000c101110 */
[----:B------:R-:W-:Y:S01]  /*7340*/  ISETP.LT.OR P5, PT, R33, 0x9, !P0 ;  /* 0x000000092100780c */ /* 0x000fe200047a1670 */
[----:B------:R-:W-:Y:S01]  /*7350*/  FMUL R17, R17, R8 ;  /* 0x0000000811117220 */ /* 0x000fe20000400000 */
[----:B-1----:R-:W-:Y:S01]  /*7360*/  F2FP.SATFINITE.E5M2.F32.PACK_AB_MERGE_C R5, RZ, R106, RZ ;  /* 0x0000006aff05723e */ /* 0x002fe200048060ff */
[----:B------:R-:W-:Y:S01]  /*7370*/  @!P4 STG.E.U8 desc[UR16][R6.64], R111 ;  /* 0x0000006f0600c986 */ /* 0x000fe2000c101110 */
[----:B------:R-:W-:Y:S01]  /*7380*/  F2FP.SATFINITE.E5M2.F32.PACK_AB_MERGE_C R13, RZ, R104, RZ ;  /* 0x00000068ff0d723e */ /* 0x000fe200048060ff */
[-C--:B------:R-:W-:Y:S01]  /*7390*/  FMUL R16, R16, R8.reuse ;  /* 0x0000000810107220 */ /* 0x080fe20000400000 */
[----:B------:R-:W-:Y:S01]  /*73a0*/  ISETP.LT.OR P4, PT, R33, 0x9, !P1 ;  /* 0x000000092100780c */ /* 0x000fe20004f81670 */
[-C--:B------:R-:W-:Y:S01]  /*73b0*/  FMUL R19, R19, R8.reuse ;  /* 0x0000000813137220 */ /* 0x080fe20000400000 */
[----:B------:R-:W-:Y:S01]  /*73c0*/  F2FP.SATFINITE.E5M2.F32.PACK_AB_MERGE_C R91, RZ, R91, RZ ;  /* 0x0000005bff5b723e */ /* 0x000fe200048060ff */
[----:B------:R0:W-:Y:S01]  /*73d0*/  @!P6 STG.E.U8 desc[UR16][R6.64+0x1], R5 ;  /* 0x000001050600e986 */ /* 0x0001e2000c101110 */
[C---:B------:R-:W-:Y:S01]  /*73e0*/  ISETP.LT.OR P6, PT, R33.reuse, 0xa, !P1 ;  /* 0x0000000a2100780c */ /* 0x040fe20004fc1670 */
[----:B------:R-:W-:Y:S01]  /*73f0*/  FMUL R18, R18, R8 ;  /* 0x0000000812127220 */ /* 0x000fe20000400000 */
[----:B------:R-:W-:Y:S01]  /*7400*/  F2FP.SATFINITE.E5M2.F32.PACK_AB_MERGE_C R21, RZ, R21, RZ ;  /* 0x00000015ff15723e */ /* 0x000fe200048060ff */
[----:B------:R1:W-:Y:S01]  /*7410*/  @!P2 STG.E.U8 desc[UR16][R10.64+0x9], R13 ;  /* 0x0000090d0a00a986 */ /* 0x0003e2000c101110 */
[----:B------:R-:W-:-:S02]  /*7420*/  ISETP.LT.OR P2, PT, R33, 0x12, !P0 ;  /* 0x000000122100780c */ /* 0x000fc40004741670 */
[----:B------:R-:W-:Y:S01]  /*7430*/  F2FP.SATFINITE.E5M2.F32.PACK_AB_MERGE_C R89, RZ, R89, RZ ;  /* 0x00000059ff59723e */ /* 0x000fe200048060ff */
[----:B------:R-:W-:Y:S01]  /*7440*/  @!P5 STG.E.U8 desc[UR16][R10.64+0x8], R107 ;  /* 0x0000086b0a00d986 */ /* 0x000fe2000c101110 */
[C---:B------:R-:W-:Y:S02]  /*7450*/  ISETP.LT.OR P5, PT, R33.reuse, 0x11, !P0 ;  /* 0x000000112100780c */ /* 0x040fe400047a1670 */
[----:B------:R-:W-:Y:S01]  /*7460*/  F2FP.SATFINITE.E5M2.F32.PACK_AB_MERGE_C R23, RZ, R23, RZ ;  /* 0x00000017ff17723e */ /* 0x000fe200048060ff */
[----:B------:R-:W-:Y:S01]  /*7470*/  @!P4 STG.E.U8 desc[UR16][R6.64+0x8], R109 ;  /* 0x0000086d0600c986 */ /* 0x000fe2000c101110 */
[----:B0-----:R-:W-:Y:S02]  /*7480*/  F2FP.SATFINITE.E5M2.F32.PACK_AB_MERGE_C R5, RZ, R102, RZ ;  /* 0x00000066ff05723e */ /* 0x001fe400048060ff */
[C---:B------:R-:W-:Y:S02]  /*7490*/  ISETP.LT.OR P4, PT, R33.reuse, 0x11, !P1 ;  /* 0x000000112100780c */ /* 0x040fe40004f81670 */
[----:B-1----:R-:W-:Y:S01]  /*74a0*/  F2FP.SATFINITE.E5M2.F32.PACK_AB_MERGE_C R13, RZ, R98, RZ ;  /* 0x00000062ff0d723e */ /* 0x002fe200048060ff */
[----:B------:R0:W-:Y:S01]  /*74b0*/  @!P6 STG.E.U8 desc[UR16][R6.64+0x9], R5 ;  /* 0x000009050600e986 */ /* 0x0001e2000c101110 */
[----:B------:R-:W-:-:S02]  /*74c0*/  ISETP.LT.OR P6, PT, R33, 0x12, !P1 ;  /* 0x000000122100780c */ /* 0x000fc40004fc1670 */
[----:B------:R-:W-:Y:S01]  /*74d0*/  F2FP.SATFINITE.E5M2.F32.PACK_AB_MERGE_C R17, RZ, R17, RZ ;  /* 0x00000011ff11723e */ /* 0x000fe200048060ff */
[----:B------:R1:W-:Y:S01]  /*74e0*/  @!P2 STG.E.U8 desc[UR16][R10.64+0x11], R13 ;  /* 0x0000110d0a00a986 */ /* 0x0003e2000c101110 */
[C---:B------:R-:W-:Y:S02]  /*74f0*/  ISETP.LT.OR P2, PT, R33.reuse, 0x1a, !P0 ;  /* 0x0000001a2100780c */ /* 0x040fe40004741670 */
[----:B------:R-:W-:Y:S01]  /*7500*/  F2FP.SATFINITE.E5M2.F32.PACK_AB_MERGE_C R19, RZ, R19, RZ ;  /* 0x00000013ff13723e */ /* 0x000fe200048060ff */
[----:B------:R-:W-:Y:S01]  /*7510*/  @!P5 STG.E.U8 desc[UR16][R10.64+0x10], R105 ;  /* 0x000010690a00d986 */ /* 0x000fe2000c101110 */
[----:B------:R-:W-:Y:S02]  /*7520*/  ISETP.LT.OR P5, PT, R33, 0x19, !P0 ;  /* 0x000000192100780c */ /* 0x000fe400047a1670 */
[----:B------:R-:W-:Y:S01]  /*7530*/  F2FP.SATFINITE.E5M2.F32.PACK_AB_MERGE_C R15, RZ, R18, RZ ;  /* 0x00000012ff0f723e */ /* 0x000fe200048060ff */
[----:B------:R-:W-:Y:S01]  /*7540*/  @!P4 STG.E.U8 desc[UR16][R6.64+0x10], R103 ;  /* 0x000010670600c986 */ /* 0x000fe2000c101110 */
[----:B0-----:R-:W-:-:S02]  /*7550*/  F2FP.SATFINITE.E5M2.F32.PACK_AB_MERGE_C R5, RZ, R100, RZ ;  /* 0x00000064ff05723e */ /* 0x001fc400048060ff */
[C---:B------:R-:W-:Y:S02]  /*7560*/  ISETP.LT.OR P4, PT, R33.reuse, 0x19, !P1 ;  /* 0x000000192100780c */ /* 0x040fe40004f81670 */
[----:B-1----:R-:W-:Y:S01]  /*7570*/  F2FP.SATFINITE.E5M2.F32.PACK_AB_MERGE_C R13, RZ, R96, RZ ;  /* 0x00000060ff0d723e */ /* 0x002fe200048060ff */
[----:B------:R0:W-:Y:S01]  /*7580*/  @!P6 STG.E.U8 desc[UR16][R6.64+0x11], R5 ;  /* 0x000011050600e986 */ /* 0x0001e2000c101110 */
[----:B------:R-:W-:-:S03]  /*7590*/  ISETP.LT.OR P6, PT, R33, 0x1a, !P1 ;  /* 0x0000001a2100780c */ /* 0x000fc60004fc1670 */
[----:B------:R1:W-:Y:S01]  /*75a0*/  @!P2 STG.E.U8 desc[UR16][R10.64+0x19], R13 ;  /* 0x0000190d0a00a986 */ /* 0x0003e2000c101110 */
[----:B------:R-:W-:-:S03]  /*75b0*/  ISETP.LT.OR P2, PT, R33, 0x22, !P0 ;  /* 0x000000222100780c */ /* 0x000fc60004741670 */
[----:B------:R-:W-:Y:S01]  /*75c0*/  @!P5 STG.E.U8 desc[UR16][R10.64+0x18], R101 ;  /* 0x000018650a00d986 */ /* 0x000fe2000c101110 */
[C---:B------:R-:W-:Y:S02]  /*75d0*/  ISETP.LT.OR P5, PT, R33.reuse, 0x21, !P0 ;  /* 0x000000212100780c */ /* 0x040fe400047a1670 */
[----:B0-----:R-:W-:Y:S01]  /*75e0*/  F2FP.SATFINITE.E5M2.F32.PACK_AB_MERGE_C R5, RZ, R94, RZ ;  /* 0x0000005eff05723e */ /* 0x001fe200048060ff */
[----:B------:R-:W-:Y:S01]  /*75f0*/  @!P4 STG.E.U8 desc[UR16][R6.64+0x18], R99 ;  /* 0x000018630600c986 */ /* 0x000fe2000c101110 */
        /* <DEDUP_REMOVED lines=25> */
[C---:B------:R-:W-:Y:S02]  /*7790*/  ISETP.LT.OR P2, PT, R33.reuse, 0x39, !P0 ;  /* 0x000000392100780c */ /* 0x040fe40004741670 */
[C---:B------:R-:W-:Y:S01]  /*77a0*/  ISETP.LT.OR P0, PT, R33.reuse, 0x3a, !P0 ;  /* 0x0000003a2100780c */ /* 0x040fe20004701670 */
[----:B------:R1:W-:Y:S01]  /*77b0*/  @!P5 STG.E.U8 desc[UR16][R10.64+0x30], R89 ;  /* 0x000030590a00d986 */ /* 0x0003e2000c101110 */
[C---:B------:R-:W-:Y:S02]  /*77c0*/  ISETP.LT.OR P5, PT, R33.reuse, 0x39, !P1 ;  /* 0x000000392100780c */ /* 0x040fe40004fa1670 */
[----:B------:R-:W-:Y:S01]  /*77d0*/  ISETP.LT.OR P1, PT, R33, 0x3a, !P1 ;  /* 0x0000003a2100780c */ /* 0x000fe20004f21670 */
[----:B------:R1:W-:Y:S01]  /*77e0*/  @!P4 STG.E.U8 desc[UR16][R6.64+0x30], R23 ;  /* 0x000030170600c986 */ /* 0x0003e2000c101110 */
[----:B0-----:R-:W-:-:S05]  /*77f0*/  F2FP.SATFINITE.E5M2.F32.PACK_AB_MERGE_C R5, RZ, R20, RZ ;  /* 0x00000014ff05723e */ /* 0x001fca00048060ff */
[----:B------:R1:W-:Y:S04]  /*7800*/  @!P6 STG.E.U8 desc[UR16][R6.64+0x31], R5 ;  /* 0x000031050600e986 */ /* 0x0003e8000c101110 */
[----:B------:R1:W-:Y:S04]  /*7810*/  @!P2 STG.E.U8 desc[UR16][R10.64+0x38], R17 ;  /* 0x000038110a00a986 */ /* 0x0003e8000c101110 */
[----:B------:R1:W-:Y:S04]  /*7820*/  @!P0 STG.E.U8 desc[UR16][R10.64+0x39], R13 ;  /* 0x0000390d0a008986 */ /* 0x0003e8000c101110 */
[----:B------:R1:W-:Y:S04]  /*7830*/  @!P5 STG.E.U8 desc[UR16][R6.64+0x38], R19 ;  /* 0x000038130600d986 */ /* 0x0003e8000c101110 */
[----:B------:R1:W-:Y:S02]  /*7840*/  @!P1 STG.E.U8 desc[UR16][R6.64+0x39], R15 ;  /* 0x0000390f06009986 */ /* 0x0003e4000c101110 */
.L_x_162:
[----:B------:R-:W-:Y:S05]  /*7850*/  BSYNC B0 ;  /* 0x0000000000007941 */ /* 0x000fea0003800000 */
.L_x_32:
[----:B------:R-:W-:Y:S01]  /*7860*/  ULDC UR6, c[0x0][0xc] ;  /* 0x0000030000067ab9 */ /* 0x000fe20000000800 */
[----:B------:R-:W-:Y:S01]  /*7870*/  ULDC UR7, c[0x0][0x10] ;  /* 0x0000040000077ab9 */ /* 0x000fe20000000800 */
[----:B01---5:R-:W0:Y:S01]  /*7880*/  LDC R5, c[0x0][0x14] ;  /* 0x00000500ff057b82 */ /* 0x023e220000000800 */
[----:B------:R-:W-:Y:S01]  /*7890*/  UIMAD.WIDE.U32 UR6, UR6, UR7, URZ ;  /* 0x00000007060672a5 */ /* 0x000fe2000f8e003f */
[----:B------:R-:W-:Y:S01]  /*78a0*/  PRMT R6, RZ, 0x7610, R6 ;  /* 0x00007610ff067816 */ /* 0x000fe20000000006 */
[----:B------:R-:W-:-:S04]  /*78b0*/  IMAD.MOV.U32 R7, RZ, RZ, -0x1 ;  /* 0xffffffffff077424 */ /* 0x000fc800078e00ff */
[----:B0-----:R-:W-:-:S04]  /*78c0*/  IMAD.WIDE.U32 R2, R5, UR6, R2 ;  /* 0x0000000605027c25 */ /* 0x001fc8000f8e0002 */
[----:B------:R-:W-:Y:S01]  /*78d0*/  IMAD R5, R5, UR7, RZ ;  /* 0x0000000705057c24 */ /* 0x000fe2000f8e02ff */
[----:B------:R-:W-:Y:S02]  /*78e0*/  ULDC.64 UR6, c[0x0][0x650] ;  /* 0x0001940000067ab9 */ /* 0x000fe40000000a00 */
[----:B------:R-:W-:Y:S01]  /*78f0*/  ISETP.GE.U32.AND P0, PT, R2, UR6, PT ;  /* 0x0000000602007c0c */ /* 0x000fe2000bf06070 */
[----:B------:R-:W-:Y:S02]  /*7900*/  IMAD.IADD R3, R3, 0x1, R5 ;  /* 0x0000000103037824 */ /* 0x000fe400078e0205 */
[----:B------:R-:W-:-:S03]  /*7910*/  IMAD.MOV.U32 R5, RZ, RZ, -0x1 ;  /* 0xffffffffff057424 */ /* 0x000fc600078e00ff */
[----:B------:R-:W-:-:S13]  /*7920*/  ISETP.GE.U32.AND.EX P0, PT, R3, UR7, PT, P0 ;  /* 0x0000000703007c0c */ /* 0x000fda000bf06100 */
[----:B------:R-:W-:Y:S05]  /*7930*/  @P0 BRA `(.L_x_163) ;  /* 0x0000000400600947 */ /* 0x000fea0003800000 */
[----:B------:R-:W0:Y:S01]  /*7940*/  S2R R20, SR_CTAID.X ;  /* 0x0000000000147919 */ /* 0x000e220000002500 */
[----:B------:R-:W1:Y:S01]  /*7950*/  LDC.64 R14, c[0x0][0x628] ;  /* 0x00018a00ff0e7b82 */ /* 0x000e620000000a00 */
[----:B------:R-:W-:Y:S01]  /*7960*/  ULDC UR6, c[0x0][0x150] ;  /* 0x0000540000067ab9 */ /* 0x000fe20000000800 */
[----:B--234-:R-:W-:Y:S01]  /*7970*/  IMAD.MOV.U32 R12, RZ, RZ, R2 ;  /* 0x000000ffff0c7224 */ /* 0x01cfe200078e0002 */
[----:B------:R-:W2:Y:S01]  /*7980*/  S2R R22, SR_CTAID.Y ;  /* 0x0000000000167919 */ /* 0x000ea20000002600 */
[----:B------:R-:W-:-:S04]  /*7990*/  IMAD.MOV.U32 R13, RZ, RZ, R3 ;  /* 0x000000ffff0d7224 */ /* 0x000fc800078e0003 */
[----:B------:R-:W3:Y:S08]  /*79a0*/  LDC R23, c[0x0][0x144] ;  /* 0x00005100ff177b82 */ /* 0x000ef00000000800 */
[----:B------:R-:W4:Y:S08]  /*79b0*/  LDC R16, c[0x0][0x630] ;  /* 0x00018c00ff107b82 */ /* 0x000f300000000800 */
[----:B------:R-:W2:Y:S01]  /*79c0*/  LDC.64 R18, c[0x0][0x620] ;  /* 0x00018800ff127b82 */ /* 0x000ea20000000a00 */
[----:B-1----:R-:W-:-:S04]  /*79d0*/  ISETP.NE.U32.AND P0, PT, R14, RZ, PT ;  /* 0x000000ff0e00720c */ /* 0x002fc80003f05070 */
[----:B------:R-:W-:Y:S02]  /*79e0*/  ISETP.NE.AND.EX P0, PT, R15, RZ, PT, P0 ;  /* 0x000000ff0f00720c */ /* 0x000fe40003f05300 */
[----:B0-----:R-:W-:-:S05]  /*79f0*/  I2FP.F32.U32 R5, R20 ;  /* 0x0000001400057245 */ /* 0x001fca0000201000 */
[----:B------:R-:W-:-:S04]  /*7a00*/  FMUL R5, R5, UR6 ;  /* 0x0000000605057c20 */ /* 0x000fc80008400000 */
[----:B------:R0:W1:Y:S02]  /*7a10*/  F2I.U32.TRUNC.NTZ R21, R5 ;  /* 0x0000000500157305 */ /* 0x000064000020f000 */
[----:B---34-:R-:W-:Y:S05]  /*7a20*/  @!P0 BRA `(.L_x_164) ;  /* 0x0000000000288947 */ /* 0x018fea0003800000 */
[----:B0-----:R-:W0:Y:S02]  /*7a30*/  LDC R5, c[0x0][0x634] ;  /* 0x00018d00ff057b82 */ /* 0x001e240000000800 */
        /* <DEDUP_REMOVED lines=9> */
.L_x_164:
[-CC-:B------:R-:W-:Y:S01]  /*7ad0*/  SHF.R.U64 R17, R12, R16.reuse, R13.reuse ;  /* 0x000000100c117219 */ /* 0x180fe2000000120d */
[----:B------:R-:W3:Y:S01]  /*7ae0*/  LDC.64 R28, c[0x0][0x640] ;  /* 0x00019000ff1c7b82 */ /* 0x000ee20000000a00 */
[----:B0-----:R-:W-:Y:S01]  /*7af0*/  SHF.R.U32.HI R5, RZ, R16, R13 ;  /* 0x00000010ff057219 */ /* 0x001fe2000001160d */
[----:B-1----:R-:W-:Y:S01]  /*7b00*/  IMAD.MOV R21, RZ, RZ, -R21 ;  /* 0x000000ffff157224 */ /* 0x002fe200078e0a15 */
[----:B------:R-:W-:Y:S01]  /*7b10*/  IADD3 R11, P0, RZ, -R17, RZ ;  /* 0x80000011ff0b7210 */ /* 0x000fe20007f1e0ff */
[----:B------:R-:W-:Y:S02]  /*7b20*/  ULDC UR6, c[0x0][0x154] ;  /* 0x0000550000067ab9 */ /* 0x000fe40000000800 */
[----:B------:R-:W-:Y:S02]  /*7b30*/  IMAD R23, R23, R21, R20 ;  /* 0x0000001517177224 */ /* 0x000fe400078e0214 */
[----:B------:R-:W0:Y:S01]  /*7b40*/  LDC R12, c[0x0][0x618] ;  /* 0x00018600ff0c7b82 */ /* 0x000e220000000800 */
[----:B------:R-:W-:-:S02]  /*7b50*/  IMAD.X R5, RZ, RZ, ~R5, P0 ;  /* 0x000000ffff057224 */ /* 0x000fc400000e0e05 */
[----:B--2---:R-:W-:-:S04]  /*7b60*/  IMAD.WIDE.U32 R6, R11, R18, R2 ;  /* 0x000000120b067225 */ /* 0x004fc800078e0002 */
[----:B------:R-:W-:Y:S01]  /*7b70*/  IMAD R10, R5, R18, RZ ;  /* 0x00000012050a7224 */ /* 0x000fe200078e02ff */
[----:B------:R-:W1:Y:S03]  /*7b80*/  LDC R24, c[0x0][0x608] ;  /* 0x00018200ff187b82 */ /* 0x000e660000000800 */
[----:B------:R-:W-:Y:S02]  /*7b90*/  IMAD R5, R11, R19, R10 ;  /* 0x000000130b057224 */ /* 0x000fe400078e020a */
[----:B------:R-:W-:Y:S02]  /*7ba0*/  IMAD.MOV.U32 R11, RZ, RZ, 0x1 ;  /* 0x00000001ff0b7424 */ /* 0x000fe400078e00ff */
[----:B------:R-:W-:Y:S01]  /*7bb0*/  IMAD.IADD R5, R7, 0x1, R5 ;  /* 0x0000000107057824 */ /* 0x000fe200078e0205 */
[----:B------:R-:W2:Y:S01]  /*7bc0*/  LDC R26, c[0x0][0x658] ;  /* 0x00019600ff1a7b82 */ /* 0x000ea20000000800 */
[----:B------:R-:W-:-:S02]  /*7bd0*/  I2FP.F32.U32 R7, R22 ;  /* 0x0000001600077245 */ /* 0x000fc40000201000 */
[----:B---3--:R-:W-:-:S03]  /*7be0*/  ISETP.NE.U32.AND P0, PT, R28, RZ, PT ;  /* 0x000000ff1c00720c */ /* 0x008fc60003f05070 */
[----:B------:R-:W-:Y:S01]  /*7bf0*/  FMUL R10, R7, UR6 ;  /* 0x00000006070a7c20 */ /* 0x000fe20008400000 */
[----:B------:R-:W-:Y:S01]  /*7c00*/  ISETP.NE.AND.EX P0, PT, R29, RZ, PT, P0 ;  /* 0x000000ff1d00720c */ /* 0x000fe20003f05300 */
[----:B------:R-:W3:Y:S01]  /*7c10*/  LDC R21, c[0x0][0x148] ;  /* 0x00005200ff157b82 */ /* 0x000ee20000000800 */
[-CC-:B0-----:R-:W-:Y:S01]  /*7c20*/  SHF.R.U64 R16, R6, R12.reuse, R5.reuse ;  /* 0x0000000c06107219 */ /* 0x181fe20000001205 */
[----:B------:R0:W4:Y:S01]  /*7c30*/  F2I.U32.TRUNC.NTZ R18, R10 ;  /* 0x0000000a00127305 */ /* 0x000122000020f000 */
[----:B------:R-:W-:Y:S01]  /*7c40*/  SHF.R.U32.HI R5, RZ, R12, R5 ;  /* 0x0000000cff057219 */ /* 0x000fe20000011605 */
[----:B------:R-:W-:-:S04]  /*7c50*/  IMAD.MOV.U32 R7, RZ, RZ, -0x1 ;  /* 0xffffffffff077424 */ /* 0x000fc800078e00ff */
[----:B------:R-:W0:Y:S01]  /*7c60*/  LDC R20, c[0x0][0x600] ;  /* 0x00018000ff147b82 */ /* 0x000e220000000800 */
[-CC-:B-1----:R-:W-:Y:S02]  /*7c70*/  SHF.R.U64 R14, R16, R24.reuse, R5.reuse ;  /* 0x00000018100e7219 */ /* 0x182fe40000001205 */
[----:B------:R-:W-:-:S05]  /*7c80*/  SHF.R.U32.HI R5, RZ, R24, R5 ;  /* 0x00000018ff057219 */ /* 0x000fca0000011605 */
[----:B------:R-:W1:Y:S01]  /*7c90*/  LDC R27, c[0x0][0x648] ;  /* 0x00019200ff1b7b82 */ /* 0x000e620000000800 */
[-C--:B--2---:R-:W-:Y:S02]  /*7ca0*/  SHF.L.U32 R6, R7, R26.reuse, RZ ;  /* 0x0000001a07067219 */ /* 0x084fe400000006ff */
[-CC-:B------:R-:W-:Y:S02]  /*7cb0*/  SHF.R.U64 R19, R14, R26.reuse, R5.reuse ;  /* 0x0000001a0e137219 */ /* 0x180fe40000001205 */
[----:B------:R-:W-:Y:S02]  /*7cc0*/  SHF.R.U32.HI R7, RZ, R26, R5 ;  /* 0x0000001aff077219 */ /* 0x000fe40000011605 */
[----:B------:R-:W-:Y:S01]  /*7cd0*/  LOP3.LUT R25, RZ, R6, RZ, 0x33, !PT ;  /* 0x00000006ff197212 */ /* 0x000fe200078e33ff */
[----:B------:R-:W2:Y:S01]  /*7ce0*/  LDC R30, c[0x0][0x638] ;  /* 0x00018e00ff1e7b82 */ /* 0x000ea20000000800 */
[----:B------:R-:W-:Y:S01]  /*7cf0*/  SHF.L.U32 R26, R11, R26, RZ ;  /* 0x0000001a0b1a7219 */ /* 0x000fe200000006ff */
[----:B------:R-:W-:-:S06]  /*7d00*/  IMAD.MOV.U32 R6, RZ, RZ, R19 ;  /* 0x000000ffff067224 */ /* 0x000fcc00078e0013 */
[----:B------:R-:W0:Y:S01]  /*7d10*/  LDC R31, c[0x0][0x610] ;  /* 0x00018400ff1f7b82 */ /* 0x000e220000000800 */
[----:B----4-:R-:W-:Y:S05]  /*7d20*/  @!P0 BRA `(.L_x_165) ;  /* 0x0000000000288947 */ /* 0x010fea0003800000 */
[----:B------:R-:W4:Y:S02]  /*7d30*/  LDC R6, c[0x0][0x64c] ;  /* 0x00019300ff067b82 */ /* 0x000f240000000800 */
[----:B----4-:R-:W-:-:S05]  /*7d40*/  IADD3 R5, P0, R19, R6, RZ ;  /* 0x0000000613057210 */ /* 0x010fca0007f1e0ff */
[----:B------:R-:W-:-:S04]  /*7d50*/  IMAD.X R15, RZ, RZ, R7, P0 ;  /* 0x000000ffff0f7224 */ /* 0x000fc800000e0607 */
[----:B------:R-:W-:-:S04]  /*7d60*/  IMAD.WIDE.U32 R6, R15, R28, RZ ;  /* 0x0000001c0f067225 */ /* 0x000fc800078e00ff */
[----:B0-----:R-:W-:-:S04]  /*7d70*/  IMAD.WIDE.U32 R10, P0, R5, R29, R6 ;  /* 0x0000001d050a7225 */ /* 0x001fc80007800006 */
[----:B------:R-:W-:-:S04]  /*7d80*/  IMAD.WIDE.U32 R6, R5, R28, RZ ;  /* 0x0000001c05067225 */ /* 0x000fc800078e00ff */
[----:B------:R-:W-:Y:S01]  /*7d90*/  IMAD.X R13, RZ, RZ, RZ, P0 ;  /* 0x000000ffff0d7224 */ /* 0x000fe200000e06ff */
[----:B------:R-:W-:Y:S01]  /*7da0*/  IADD3 RZ, P0, R7, R10, RZ ;  /* 0x0000000a07ff7210 */ /* 0x000fe20007f1e0ff */
[----:B------:R-:W-:-:S04]  /*7db0*/  IMAD.MOV.U32 R12, RZ, RZ, R11 ;  /* 0x000000ffff0c7224 */ /* 0x000fc800078e000b */
[----:B------:R-:W-:-:S08]  /*7dc0*/  IMAD.WIDE.U32.X R6, R15, R29, R12, P0 ;  /* 0x0000001d0f067225 */ /* 0x000fd000000e040c */
.L_x_165:
[----:B-1----:R-:W-:Y:S01]  /*7dd0*/  SHF.R.U64 R5, R6, R27, R7 ;  /* 0x0000001b06057219 */ /* 0x002fe20000001207 */
[----:B0-----:R-:W-:Y:S01]  /*7de0*/  VIADD R7, R20, 0xffffffff ;  /* 0xffffffff14077836 */ /* 0x001fe20000000000 */
[----:B------:R-:W-:Y:S01]  /*7df0*/  LOP3.LUT R32, R14, R25, RZ, 0xc0, !PT ;  /* 0x000000190e207212 */ /* 0x000fe200078ec0ff */
[----:B------:R-:W-:Y:S02]  /*7e00*/  IMAD.MOV R18, RZ, RZ, -R18 ;  /* 0x000000ffff127224 */ /* 0x000fe400078e0a12 */
[----:B------:R-:W-:Y:S01]  /*7e10*/  IMAD.MOV R6, RZ, RZ, -R5 ;  /* 0x000000ffff067224 */ /* 0x000fe200078e0a05 */
[----:B------:R-:W-:Y:S01]  /*7e20*/  LOP3.LUT R16, R16, R7, RZ, 0xc0, !PT ;  /* 0x0000000710107212 */ /* 0x000fe200078ec0ff */
[----:B------:R-:W-:Y:S02]  /*7e30*/  IMAD R32, R26, R5, R32 ;  /* 0x000000051a207224 */ /* 0x000fe400078e0220 */
[----:B---3--:R-:W-:Y:S02]  /*7e40*/  @P3 IMAD R23, R21, R18, R22 ;  /* 0x0000001215173224 */ /* 0x008fe400078e0216 */
[----:B--2---:R-:W-:-:S02]  /*7e50*/  IMAD R5, R6, R30, R19 ;  /* 0x0000001e06057224 */ /* 0x004fc400078e0213 */
[----:B------:R-:W-:Y:S02]  /*7e60*/  IMAD R32, R32, R31, R23 ;  /* 0x0000001f20207224 */ /* 0x000fe400078e0217 */
[----:B------:R-:W-:Y:S02]  /*7e70*/  IMAD R5, R5, R20, R16 ;  /* 0x0000001405057224 */ /* 0x000fe400078e0210 */
[----:B------:R-:W-:-:S03]  /*7e80*/  IMAD.MOV.U32 R6, RZ, RZ, 0x1 ;  /* 0x00000001ff067424 */ /* 0x000fc600078e00ff */
[----:B------:R-:W-:Y:S02]  /*7e90*/  SEL R7, R5, R32, !P3 ;  /* 0x0000002005077207 */ /* 0x000fe40005800000 */
[----:B------:R-:W-:Y:S01]  /*7ea0*/  SEL R32, R32, R5, !P3 ;  /* 0x0000000520207207 */ /* 0x000fe20005800000 */
[----:B------:R-:W-:-:S07]  /*7eb0*/  IMAD.MOV.U32 R5, RZ, RZ, R17 ;  /* 0x000000ffff057224 */ /* 0x000fce00078e0011 */
.L_x_163:
[----:B------:R-:W-:Y:S01]  /*7ec0*/  LOP3.LUT P0, RZ, R6, 0xff, RZ, 0xc0, !PT ;  /* 0x000000ff06ff7812 */ /* 0x000fe2000780c0ff */
[----:B------:R-:W-:-:S12]  /*7ed0*/  IMAD.MOV.U32 R6, RZ, RZ, R32 ;  /* 0x000000ffff067224 */ /* 0x000fd800078e0020 */
[----:B------:R-:W-:Y:S05]  /*7ee0*/  @P0 BRA `(.L_x_166) ;  /* 0xffffff9000500947 */ /* 0x000fea000383ffff */
[----:B------:R-:W-:Y:S05]  /*7ef0*/  EXIT ;  /* 0x000000000000794d */ /* 0x000fea0003800000 */
.L_x_4:
[----:B0-----:R-:W-:Y:S01]  /*7f00*/  ULDC.64 UR4, c[0x0][0x650] ;  /* 0x0001940000047ab9 */ /* 0x001fe20000000a00 */
        /* <DEDUP_REMOVED lines=25> */
.L_x_168:
[--C-:B------:R-:W-:Y:S01]  /*80a0*/  SHF.R.U64 R16, R14, R18, R15.reuse ;  /* 0x000000120e107219 */ /* 0x100fe2000000120f */
[----:B------:R-:W0:Y:S01]  /*80b0*/  LDC R22, c[0x0][0x618] ;  /* 0x00018600ff167b82 */ /* 0x000e220000000800 */
[----:B------:R-:W-:Y:S01]  /*80c0*/  I2FP.F32.U32 R7, R8 ;  /* 0x0000000800077245 */ /* 0x000fe20000201000 */
[----:B------:R-:W-:Y:S01]  /*80d0*/  ULDC UR4, c[0x0][0x150] ;  /* 0x0000540000047ab9 */ /* 0x000fe20000000800 */
[----:B------:R-:W-:Y:S02]  /*80e0*/  SHF.R.U32.HI R6, RZ, R18, R15 ;  /* 0x00000012ff067219 */ /* 0x000fe4000001160f */
[----:B------:R-:W-:Y:S01]  /*80f0*/  IADD3 R9, P0, RZ, -R16, RZ ;  /* 0x80000010ff097210 */ /* 0x000fe20007f1e0ff */
[----:B------:R-:W-:Y:S01]  /*8100*/  FMUL R13, R7, UR4 ;  /* 0x00000004070d7c20 */ /* 0x000fe20008400000 */
[----:B------:R-:W-:Y:S01]  /*8110*/  ULDC UR4, c[0x0][0x154] ;  /* 0x0000550000047ab9 */ /* 0x000fe20000000800 */
[----:B------:R-:W1:Y:S02]  /*8120*/  LDC.64 R24, c[0x0][0x640] ;  /* 0x00019000ff187b82 */ /* 0x000e640000000a00 */
[----:B------:R-:W-:-:S02]  /*8130*/  IMAD.X R11, RZ, RZ, ~R6, P0 ;  /* 0x000000ffff0b7224 */ /* 0x000fc400000e0e06 */
[----:B------:R-:W2:Y:S01]  /*8140*/  F2I.U32.TRUNC.NTZ R13, R13 ;  /* 0x0000000d000d7305 */ /* 0x000ea2000020f000 */
[----:B------:R-:W-:-:S03]  /*8150*/  IMAD.WIDE.U32 R6, R9, R20, R2 ;  /* 0x0000001409067225 */ /* 0x000fc600078e0002 */
[----:B------:R-:W3:Y:S01]  /*8160*/  LDC R15, c[0x0][0x144] ;  /* 0x00005100ff0f7b82 */ /* 0x000ee20000000800 */
[----:B------:R-:W-:-:S04]  /*8170*/  IMAD R12, R11, R20, RZ ;  /* 0x000000140b0c7224 */ /* 0x000fc800078e02ff */
[----:B------:R-:W-:Y:S02]  /*8180*/  IMAD R9, R9, R21, R12 ;  /* 0x0000001509097224 */ /* 0x000fe400078e020c */
[----:B------:R-:W-:Y:S01]  /*8190*/  IMAD.MOV.U32 R12, RZ, RZ, -0x1 ;  /* 0xffffffffff0c7424 */ /* 0x000fe200078e00ff */
[----:B------:R-:W4:Y:S01]  /*81a0*/  LDC R18, c[0x0][0x608] ;  /* 0x00018200ff127b82 */ /* 0x000f220000000800 */
[----:B------:R-:W-:Y:S01]  /*81b0*/  IMAD.IADD R7, R7, 0x1, R9 ;  /* 0x0000000107077824 */ /* 0x000fe200078e0209 */
[----:B------:R-:W-:-:S04]  /*81c0*/  I2FP.F32.U32 R9, R10 ;  /* 0x0000000a00097245 */ /* 0x000fc80000201000 */
[-C--:B0-----:R-:W-:Y:S01]  /*81d0*/  SHF.R.U64 R14, R6, R22.reuse, R7 ;  /* 0x00000016060e7219 */ /* 0x081fe20000001207 */
[----:B--2---:R-:W-:Y:S01]  /*81e0*/  IMAD.MOV R6, RZ, RZ, -R13 ;  /* 0x000000ffff067224 */ /* 0x004fe200078e0a0d */
[----:B------:R-:W0:Y:S01]  /*81f0*/  LDC R11, c[0x0][0x658] ;  /* 0x00019600ff0b7b82 */ /* 0x000e220000000800 */
[----:B-1----:R-:W-:Y:S01]  /*8200*/  ISETP.NE.U32.AND P0, PT, R24, RZ, PT ;  /* 0x000000ff1800720c */ /* 0x002fe20003f05070 */
[----:B------:R-:W-:Y:S01]  /*8210*/  FMUL R9, R9, UR4 ;  /* 0x0000000409097c20 */ /* 0x000fe20008400000 */
[----:B------:R-:W-:Y:S02]  /*8220*/  SHF.R.U32.HI R7, RZ, R22, R7 ;  /* 0x00000016ff077219 */ /* 0x000fe40000011607 */
[----:B------:R-:W-:-:S03]  /*8230*/  ISETP.NE.AND.EX P0, PT, R25, RZ, PT, P0 ;  /* 0x000000ff1900720c */ /* 0x000fc60003f05300 */
[----:B------:R-:W1:Y:S01]  /*8240*/  LDC R21, c[0x0][0x148] ;  /* 0x00005200ff157b82 */ /* 0x000e620000000800 */
[----:B---3--:R-:W-:Y:S02]  /*8250*/  IMAD R22, R15, R6, R8 ;  /* 0x000000060f167224 */ /* 0x008fe400078e0208 */
[----:B------:R-:W-:-:S05]  /*8260*/  IMAD.MOV.U32 R8, RZ, RZ, 0x1 ;  /* 0x00000001ff087424 */ /* 0x000fca00078e00ff */
[----:B------:R-:W2:Y:S01]  /*8270*/  LDC R20, c[0x0][0x600] ;  /* 0x00018000ff147b82 */ /* 0x000ea20000000800 */
[-CC-:B----4-:R-:W-:Y:S02]  /*8280*/  SHF.R.U64 R17, R14, R18.reuse, R7.reuse ;  /* 0x000000120e117219 */ /* 0x190fe40000001207 */
[----:B------:R-:W-:Y:S02]  /*8290*/  SHF.R.U32.HI R6, RZ, R18, R7 ;  /* 0x00000012ff067219 */ /* 0x000fe40000011607 */
[----:B------:R3:W4:Y:S03]  /*82a0*/  F2I.U32.TRUNC.NTZ R18, R9 ;  /* 0x0000000900127305 */ /* 0x000726000020f000 */
[----:B------:R-:W1:Y:S01]  /*82b0*/  LDC R23, c[0x0][0x648] ;  /* 0x00019200ff177b82 */ /* 0x000e620000000800 */
[-C--:B0-----:R-:W-:Y:S02]  /*82c0*/  SHF.R.U64 R19, R17, R11.reuse, R6 ;  /* 0x0000000b11137219 */ /* 0x081fe40000001206 */
[----:B------:R-:W-:-:S02]  /*82d0*/  SHF.L.U32 R12, R12, R11, RZ ;  /* 0x0000000b0c0c7219 */ /* 0x000fc400000006ff */
[-C--:B------:R-:W-:Y:S01]  /*82e0*/  SHF.R.U32.HI R7, RZ, R11.reuse, R6 ;  /* 0x0000000bff077219 */ /* 0x080fe20000011606 */
[----:B------:R-:W-:Y:S01]  /*82f0*/  IMAD.MOV.U32 R6, RZ, RZ, R19 ;  /* 0x000000ffff067224 */ /* 0x000fe200078e0013 */
[----:B------:R-:W-:Y:S01]  /*8300*/  SHF.L.U32 R27, R8, R11, RZ ;  /* 0x0000000b081b7219 */ /* 0x000fe200000006ff */
[----:B------:R-:W0:Y:S01]  /*8310*/  LDC R26, c[0x0][0x638] ;  /* 0x00018e00ff1a7b82 */ /* 0x000e220000000800 */
[----:B------:R-:W-:-:S07]  /*8320*/  LOP3.LUT R28, RZ, R12, RZ, 0x33, !PT ;  /* 0x0000000cff1c7212 */ /* 0x000fce00078e33ff */
[----:B------:R-:W0:Y:S01]  /*8330*/  LDC R29, c[0x0][0x610] ;  /* 0x00018400ff1d7b82 */ /* 0x000e220000000800 */
[----:B---34-:R-:W-:Y:S05]  /*8340*/  @!P0 BRA `(.L_x_169) ;  /* 0x0000000000288947 */ /* 0x018fea0003800000 */
        /* <DEDUP_REMOVED lines=10> */
.L_x_169:
[----:B-1----:R-:W-:Y:S01]  /*83f0*/  SHF.R.U64 R7, R6, R23, R7 ;  /* 0x0000001706077219 */ /* 0x002fe20000001207 */
[----:B--2---:R-:W-:Y:S01]  /*8400*/  VIADD R9, R20, 0xffffffff ;  /* 0xffffffff14097836 */ /* 0x004fe20000000000 */
[----:B------:R-:W-:Y:S01]  /*8410*/  LOP3.LUT R6, R17, R28, RZ, 0xc0, !PT ;  /* 0x0000001c11067212 */ /* 0x000fe200078ec0ff */
[----:B------:R-:W-:Y:S02]  /*8420*/  IMAD.MOV R18, RZ, RZ, -R18 ;  /* 0x000000ffff127224 */ /* 0x000fe400078e0a12 */
[----:B------:R-:W-:Y:S02]  /*8430*/  IMAD.MOV R8, RZ, RZ, -R7 ;  /* 0x000000ffff087224 */ /* 0x000fe400078e0a07 */
[----:B------:R-:W-:Y:S01]  /*8440*/  IMAD R11, R27, R7, R6 ;  /* 0x000000071b0b7224 */ /* 0x000fe200078e0206 */
[----:B------:R-:W-:Y:S01]  /*8450*/  LOP3.LUT R7, R14, R9, RZ, 0xc0, !PT ;  /* 0x000000090e077212 */ /* 0x000fe200078ec0ff */
[----:B------:R-:W-:Y:S02]  /*8460*/  @P3 IMAD R22, R21, R18, R10 ;  /* 0x0000001215163224 */ /* 0x000fe400078e020a */
[----:B0-----:R-:W-:-:S02]  /*8470*/  IMAD R6, R8, R26, R19 ;  /* 0x0000001a08067224 */ /* 0x001fc400078e0213 */
[----:B------:R-:W-:Y:S02]  /*8480*/  IMAD R11, R11, R29, R22 ;  /* 0x0000001d0b0b7224 */ /* 0x000fe400078e0216 */
[----:B------:R-:W-:Y:S02]  /*8490*/  IMAD R6, R6, R20, R7 ;  /* 0x0000001406067224 */ /* 0x000fe400078e0207 */
[----:B------:R-:W-:-:S03]  /*84a0*/  IMAD.MOV.U32 R8, RZ, RZ, 0x1 ;  /* 0x00000001ff087424 */ /* 0x000fc600078e00ff */
[----:B------:R-:W-:Y:S02]  /*84b0*/  SEL R14, R6, R11, !P3 ;  /* 0x0000000b060e7207 */ /* 0x000fe40005800000 */
[----:B------:R-:W-:Y:S01]  /*84c0*/  SEL R11, R11, R6, !P3 ;  /* 0x000000060b0b7207 */ /* 0x000fe20005800000 */
[----:B------:R-:W-:Y:S01]  /*84d0*/  IMAD.MOV.U32 R6, RZ, RZ, R16 ;  /* 0x000000ffff067224 */ /* 0x000fe200078e0010 */
[----:B------:R-:W-:-:S07]  /*84e0*/  PRMT R7, R8, 0x7610, R7 ;  /* 0x0000761008077816 */ /* 0x000fce0000000007 */
.L_x_167:
[----:B------:R-:W-:-:S08]  /*84f0*/  NOP ;  /* 0x0000000000007918 */ /* 0x000fd00000000000 */
[----:B------:R-:W0:-:S00]  /*8500*/  USETMAXREG.DEALLOC.CTAPOOL 0x28 ;  /* 0x00000028000079c8 */ /* 0x000e0000080e0500 */
[----:B0-----:R-:W-:-:S13]  /*8510*/  ISETP.NE.AND P0, PT, R5, RZ, PT ;  /* 0x000000ff0500720c */ /* 0x001fda0003f05270 */
[----:B------:R-:W-:Y:S05]  /*8520*/  @P0 EXIT ;  /* 0x000000000000094d */ /* 0x000fea0003800000 */
[----:B------:R-:W-:Y:S01]  /*8530*/  LOP3.LUT P0, RZ, R7, 0xff, RZ, 0xc0, !PT ;  /* 0x000000ff07ff7812 */ /* 0x000fe2000780c0ff */
[----:B------:R-:W-:Y:S02]  /*8540*/  IMAD.MOV.U32 R5, RZ, RZ, 0x1 ;  /* 0x00000001ff057424 */ /* 0x000fe400078e00ff */
[----:B------:R-:W-:-:S10]  /*8550*/  IMAD.MOV.U32 R13, RZ, RZ, RZ ;  /* 0x000000ffff0d7224 */ /* 0x000fd400078e00ff */
[----:B------:R-:W-:Y:S05]  /*8560*/  @!P0 BRA `(.L_x_170) ;  /* 0x0000000c00308947 */ /* 0x000fea0003800000 */
[----:B------:R-:W0:Y:S01]  /*8570*/  LDC R5, c[0x0][0x28c] ;  /* 0x0000a300ff057b82 */ /* 0x000e220000000800 */
[----:B------:R-:W-:Y:S01]  /*8580*/  ULDC UR5, c[0x0][0x600] ;  /* 0x0001800000057ab9 */ /* 0x000fe20000000800 */
[----:B------:R-:W-:Y:S01]  /*8590*/  ULDC UR4, c[0x0][0xc] ;  /* 0x0000030000047ab9 */ /* 0x000fe20000000800 */
[----:B------:R-:W-:Y:S01]  /*85a0*/  UIADD3 UR16, UR5, -0x1, URZ ;  /* 0xffffffff05107890 */ /* 0x000fe2000fffe03f */
[C---:B------:R-:W-:Y:S01]  /*85b0*/  LOP3.LUT P2, RZ, R0.reuse, 0x7f, RZ, 0xc0, !PT ;  /* 0x0000007f00ff7812 */ /* 0x040fe2000784c0ff */
[----:B------:R-:W-:Y:S01]  /*85c0*/  ULDC UR6, c[0x0][0x658] ;  /* 0x0001960000067ab9 */ /* 0x000fe20000000800 */
[----:B------:R-:W-:Y:S01]  /*85d0*/  ULDC UR5, c[0x0][0x10] ;  /* 0x0000040000057ab9 */ /* 0x000fe20000000800 */
[----:B------:R-:W-:Y:S01]  /*85e0*/  UMOV UR7, 0xffffffff ;  /* 0xffffffff00077882 */ /* 0x000fe20000000000 */
[----:B------:R-:W-:Y:S01]  /*85f0*/  UMOV UR8, 0x1 ;  /* 0x0000000100087882 */ /* 0x000fe20000000000 */
[----:B------:R-:W-:Y:S01]  /*8600*/  UIMAD.WIDE.U32 UR4, UR4, UR5, URZ ;  /* 0x00000005040472a5 */ /* 0x000fe2000f8e003f */
[----:B------:R-:W-:Y:S01]  /*8610*/  LOP3.LUT P0, RZ, R0, 0x1f, RZ, 0xc0, !PT ;  /* 0x0000001f00ff7812 */ /* 0x000fe2000780c0ff */
[----:B------:R-:W-:Y:S01]  /*8620*/  USHF.L.U32 UR7, UR7, UR6, URZ ;  /* 0x0000000607077299 */ /* 0x000fe2000800063f */
[----:B------:R-:W-:Y:S01]  /*8630*/  BSSY B0, `(.L_x_170) ;  /* 0x00000bf000007945 */ /* 0x000fe20003800000 */
[----:B------:R-:W-:Y:S01]  /*8640*/  USHF.L.U32 UR18, UR8, UR6, URZ ;  /* 0x0000000608127299 */ /* 0x000fe2000800063f */
[----:B------:R-:W-:Y:S01]  /*8650*/  IMAD.MOV.U32 R15, RZ, RZ, 0x1 ;  /* 0x00000001ff0f7424 */ /* 0x000fe200078e00ff */
[----:B------:R-:W-:Y:S01]  /*8660*/  LOP3.LUT R16, R4, 0x2, RZ, 0xfc, !PT ;  /* 0x0000000204107812 */ /* 0x000fe200078efcff */
[----:B------:R-:W-:Y:S01]  /*8670*/  ULDC UR6, c[0x0][0x14] ;  /* 0x0000050000067ab9 */ /* 0x000fe20000000800 */
[----:B------:R-:W-:Y:S01]  /*8680*/  PLOP3.LUT P0, PT, P0, P2, PT, 0x8a, 0x0 ;  /* 0x000000000000781c */ /* 0x000fe20000705172 */
[----:B------:R-:W-:Y:S01]  /*8690*/  UIMAD.WIDE.U32 UR20, UR4, UR6, URZ ;  /* 0x00000006041472a5 */ /* 0x000fe2000f8e003f */
[----:B------:R-:W-:Y:S01]  /*86a0*/  IMAD.MOV.U32 R13, RZ, RZ, RZ ;  /* 0x000000ffff0d7224 */ /* 0x000fe200078e00ff */
[----:B------:R-:W-:-:S02]  /*86b0*/  UIMAD UR13, UR5, UR6, URZ ;  /* 0x00000006050d72a4 */ /* 0x000fc4000f8e023f */
[----:B------:R-:W-:Y:S01]  /*86c0*/  ULOP3.LUT UR17, URZ, UR7, URZ, 0x33, !UPT ;  /* 0x000000073f117292 */ /* 0x000fe2000f8e333f */
[----:B0-----:R-:W-:Y:S01]  /*86d0*/  VIADD R5, R5, 0x3f ;  /* 0x0000003f05057836 */ /* 0x001fe20000000000 */
[----:B------:R-:W-:Y:S01]  /*86e0*/  UIADD3 UR13, UR21, UR13, URZ ;  /* 0x0000000d150d7290 */ /* 0x000fe2000fffe03f */
[----:B------:R-:W-:-:S03]  /*86f0*/  ULDC.64 UR22, c[0x0][0x198] ;  /* 0x0000660000167ab9 */ /* 0x000fc60000000a00 */
[----:B------:R-:W-:-:S04]  /*8700*/  SHF.R.S32.HI R8, RZ, 0x1f, R5 ;  /* 0x0000001fff087819 */ /* 0x000fc80000011405 */
[----:B------:R-:W-:Y:S01]  /*8710*/  LEA.HI R8, R8, R5, RZ, 0x6 ;  /* 0x0000000508087211 */ /* 0x000fe200078f30ff */
[----:B------:R-:W-:-:S03]  /*8720*/  IMAD.MOV.U32 R5, RZ, RZ, 0x1 ;  /* 0x00000001ff057424 */ /* 0x000fc600078e00ff */
[----:B------:R-:W-:-:S05]  /*8730*/  SHF.R.S32.HI R12, RZ, 0x6, R8 ;  /* 0x00000006ff0c7819 */ /* 0x000fca0000011408 */
[----:B------:R-:W-:-:S07]  /*8740*/  VIADD R0, R12, 0x1 ;  /* 0x000000010c007836 */ /* 0x000fce0000000000 */
.L_x_182:
[----:B------:R-:W-:-:S03]  /*8750*/  UMOV UR4, 0xffffffff ;  /* 0xffffffff00047882 */ /* 0x000fc60000000000 */
[----:B------:R-:W-:Y:S05]  /*8760*/  BRA.DIV UR4, `(.L_x_171) ;  /* 0x00000012049c7947 */ /* 0x000fea000b800000 */
[----:B------:R-:W-:-:S13]  /*8770*/  ELECT P1, URZ, PT ;  /* 0x00000000003f782f */ /* 0x000fda0003820000 */
.L_x_200:
[----:B------:R-:W0:Y:S01]  /*8780*/  LDC R7, c[0x0][0x28c] ;  /* 0x0000a300ff077b82 */ /* 0x000e220000000800 */
[----:B------:R-:W-:Y:S01]  /*8790*/  BSSY B1, `(.L_x_172) ;  /* 0x0000037000017945 */ /* 0x000fe20003800000 */
[----:B0-----:R-:W-:-:S13]  /*87a0*/  ISETP.LT.OR P1, PT, R7, 0x1, !P1 ;  /* 0x000000010700780c */ /* 0x001fda0004f21670 */
[----:B------:R-:W-:Y:S05]  /*87b0*/  @P1 BRA `(.L_x_173) ;  /* 0x0000000000d01947 */ /* 0x000fea0003800000 */
[----:B------:R-:W-:Y:S02]  /*87c0*/  IMAD.SHL.U32 R14, R14, 0x40, RZ ;  /* 0x000000400e0e7824 */ /* 0x000fe400078e00ff */
[----:B------:R-:W-:Y:S02]  /*87d0*/  IMAD.SHL.U32 R17, R11, 0x100, RZ ;  /* 0x000001000b117824 */ /* 0x000fe400078e00ff */
[----:B------:R-:W-:Y:S02]  /*87e0*/  IMAD.MOV.U32 R20, RZ, RZ, RZ ;  /* 0x000000ffff147224 */ /* 0x000fe400078e00ff */
[----:B------:R-:W-:Y:S02]  /*87f0*/  IMAD.MOV.U32 R7, RZ, RZ, R0 ;  /* 0x000000ffff077224 */ /* 0x000fe400078e0000 */
[----:B------:R-:W-:Y:S02]  /*8800*/  IMAD.MOV.U32 R8, RZ, RZ, R5 ;  /* 0x000000ffff087224 */ /* 0x000fe400078e0005 */
[----:B------:R-:W-:-:S07]  /*8810*/  IMAD.MOV.U32 R9, RZ, RZ, R13 ;  /* 0x000000ffff097224 */ /* 0x000fce00078e000d */
.L_x_177:
[----:B------:R-:W0:Y:S01]  /*8820*/  S2R R11, SR_CgaCtaId ;  /* 0x00000000000b7919 */ /* 0x000e220000008800 */
[----:B------:R-:W-:-:S04]  /*8830*/  MOV R10, 0x400 ;  /* 0x00000400000a7802 */ /* 0x000fc80000000f00 */
[----:B0-----:R-:W-:Y:S02]  /*8840*/  LEA R18, R11, R10, 0x18 ;  /* 0x0000000a0b127211 */ /* 0x001fe400078ec0ff */
[----:B------:R-:W-:Y:S01]  /*8850*/  SHF.L.U32 R10, R8, 0x1f, RZ ;  /* 0x0000001f080a7819 */ /* 0x000fe200000006ff */
[----:B------:R-:W0:Y:S02]  /*8860*/  @!P2 LDC R11, c[0x0][0x500] ;  /* 0x00014000ff0bab82 */ /* 0x000e240000000800 */
[----:B------:R-:W-:-:S04]  /*8870*/  IMAD R19, R9, 0x8, R18 ;  /* 0x0000000809137824 */ /* 0x000fc800078e0212 */
[----:B------:R-:W1:Y:S02]  /*8880*/  SYNCS.PHASECHK.TRANS64.TRYWAIT P1, [R19+URZ+0x58], R10 ;  /* 0x0000580a130075a7 */ /* 0x000e64000802017f */
[----:B-1----:R-:W-:Y:S05]  /*8890*/  @!P1 BRA `(.L_x_174) ;  /* 0x0000001000709947 */ /* 0x002fea0003800000 */
.L_x_201:
[----:B-1----:R-:W-:Y:S01]  /*88a0*/  PRMT R10, R16, 0x9910, RZ ;  /* 0x00009910100a7816 */ /* 0x002fe200000000ff */
[----:B0-----:R0:W-:Y:S03]  /*88b0*/  @!P2 SYNCS.ARRIVE.TRANS64 RZ, [R19+URZ], R11 ;  /* 0x0000000b13ffa9a7 */ /* 0x0011e6000800003f */
[----:B------:R-:W-:-:S13]  /*88c0*/  ISETP.NE.AND P1, PT, R10, 0x2, PT ;  /* 0x000000020a00780c */ /* 0x000fda0003f25270 */
[----:B0-----:R-:W-:Y:S05]  /*88d0*/  @P1 BRA `(.L_x_175) ;  /* 0x0000000000041947 */ /* 0x001fea0003800000 */
[----:B------:R-:W-:Y:S01]  /*88e0*/  BPT.TRAP 0x1 ;  /* 0x000000040000795c */ /* 0x000fe20000300000 */
.L_x_175:
[----:B------:R-:W-:Y:S05]  /*88f0*/  @P0 BRA `(.L_x_176) ;  /* 0x0000000000040947 */ /* 0x000fea0003800000 */
[----:B------:R-:W-:Y:S01]  /*8900*/  BPT.TRAP 0x1 ;  /* 0x000000040000795c */ /* 0x000fe20000300000 */
.L_x_176:
[--C-:B------:R-:W-:Y:S01]  /*8910*/  IMAD R10, R9, 0x4000, R18.reuse ;  /* 0x00004000090a7824 */ /* 0x100fe200078e0212 */
[----:B------:R-:W-:Y:S01]  /*8920*/  R2UR UR9, R19 ;  /* 0x00000000130972ca */ /* 0x000fe200000e0000 */
[----:B------:R-:W-:Y:S01]  /*8930*/  IMAD R18, R9, 0x1000, R18 ;  /* 0x0000100009127824 */ /* 0x000fe200078e0212 */
[----:B------:R-:W-:Y:S01]  /*8940*/  UIADD3 UR4, UP0, UR22, 0xf0, URZ ;  /* 0x000000f016047890 */ /* 0x000fe2000ff1e03f */
[----:B------:R-:W-:Y:S01]  /*8950*/  VIADD R7, R7, 0xffffffff ;  /* 0xffffffff07077836 */ /* 0x000fe20000000000 */
[----:B------:R-:W-:Y:S01]  /*8960*/  R2UR UR5, R10 ;  /* 0x000000000a0572ca */ /* 0x000fe200000e0000 */
[----:B------:R-:W-:Y:S01]  /*8970*/  UIADD3 UR24, UP1, UR22, 0x1f0, URZ ;  /* 0x000001f016187890 */ /* 0x000fe2000ff3e03f */
[----:B------:R-:W-:Y:S01]  /*8980*/  R2UR UR8, R18 ;  /* 0x00000000120872ca */ /* 0x000fe200000e0000 */
[----:B------:R-:W-:Y:S01]  /*8990*/  VIADD R9, R9, 0x1 ;  /* 0x0000000109097836 */ /* 0x000fe20000000000 */
[----:B------:R-:W-:Y:S01]  /*89a0*/  R2UR UR11, R17 ;  /* 0x00000000110b72ca */ /* 0x000fe200000e0000 */
[----:B------:R-:W-:Y:S01]  /*89b0*/  UIADD3.X UR25, URZ, UR23, URZ, UP1, !UPT ;  /* 0x000000173f197290 */ /* 0x000fe20008ffe43f */
[----:B------:R-:W-:Y:S01]  /*89c0*/  R2UR UR10, R20 ;  /* 0x00000000140a72ca */ /* 0x000fe200000e0000 */
[----:B------:R-:W-:Y:S01]  /*89d0*/  UMOV UR6, 0x0 ;  /* 0x0000000000067882 */ /* 0x000fe20000000000 */
[----:B------:R-:W-:Y:S01]  /*89e0*/  R2UR UR12, R6 ;  /* 0x00000000060c72ca */ /* 0x000fe200000e0000 */
[----:B------:R-:W-:Y:S01]  /*89f0*/  UMOV UR7, 0x10000000 ;  /* 0x1000000000077882 */ /* 0x000fe20000000000 */
[----:B------:R-:W-:Y:S01]  /*8a00*/  R2UR UR19, R14 ;  /* 0x000000000e1372ca */ /* 0x000fe200000e0000 */
[----:B------:R-:W-:Y:S01]  /*8a10*/  VIADD R20, R20, 0x40 ;  /* 0x0000004014147836 */ /* 0x000fe20000000000 */
[----:B------:R-:W-:Y:S01]  /*8a20*/  ISETP.GT.AND P4, PT, R7, 0x1, PT ;  /* 0x000000010700780c */ /* 0x000fe20003f84270 */
[----:B------:R-:W-:Y:S01]  /*8a30*/  UIADD3 UR14, UR5, 0x180, URZ ;  /* 0x00000180050e7890 */ /* 0x000fe2000fffe03f */
[----:B------:R-:W-:Y:S01]  /*8a40*/  ISETP.NE.AND P1, PT, R9, 0xb, PT ;  /* 0x0000000b0900780c */ /* 0x000fe20003f25270 */
[----:B------:R-:W-:-:S02]  /*8a50*/  UIADD3.X UR5, URZ, UR23, URZ, UP0, !UPT ;  /* 0x000000173f057290 */ /* 0x000fc400087fe43f */
[----:B------:R-:W-:Y:S01]  /*8a60*/  UIADD3 UR15, UR8, 0x2c180, URZ ;  /* 0x0002c180080f7890 */ /* 0x000fe2000fffe03f */
[----:B------:R-:W-:Y:S02]  /*8a70*/  SEL R11, RZ, 0x1, P1 ;  /* 0x00000001ff0b7807 */ /* 0x000fe40000800000 */
[----:B------:R-:W-:Y:S01]  /*8a80*/  UMOV UR8, UR14 ;  /* 0x0000000e00087c82 */ /* 0x000fe20008000000 */
[----:B------:R-:W-:Y:S02]  /*8a90*/  SEL R9, R9, RZ, P1 ;  /* 0x000000ff09097207 */ /* 0x000fe40000800000 */
[----:B------:R-:W-:Y:S01]  /*8aa0*/  LOP3.LUT R8, R8, R11, RZ, 0x3c, !PT ;  /* 0x0000000b08087212 */ /* 0x000fe200078e3cff */
[----:B------:R0:W-:Y:S02]  /*8ab0*/  UTMALDG.3D [UR8], [UR4], desc[UR6] ;  /* 0x00000608040075b4 */ /* 0x0001e40008011000 */
[----:B0-----:R-:W-:Y:S01]  /*8ac0*/  UMOV UR8, UR15 ;  /* 0x0000000f00087c82 */ /* 0x001fe20008000000 */
[----:B------:R-:W-:-:S02]  /*8ad0*/  UMOV UR11, UR19 ;  /* 0x00000013000b7c82 */ /* 0x000fc40008000000 */
[----:B------:R0:W-:Y:S02]  /*8ae0*/  UTMALDG.3D [UR8], [UR24], desc[UR6] ;  /* 0x00000608180075b4 */ /* 0x0001e40008011000 */
[----:B0-----:R-:W-:Y:S05]  /*8af0*/  @P4 BRA `(.L_x_177) ;  /* 0xfffffffc00484947 */ /* 0x001fea000383ffff */
.L_x_173:
[----:B------:R-:W-:Y:S05]  /*8b00*/  BSYNC B1 ;  /* 0x0000000000017941 */ /* 0x000fea0003800000 */
.L_x_172:
[----:B------:R-:W-:Y:S01]  /*8b10*/  LOP3.LUT P4, RZ, R15, 0xff, RZ, 0xc0, !PT ;  /* 0x000000ff0fff7812 */ /* 0x000fe2000788c0ff */
[----:B------:R-:W-:Y:S01]  /*8b20*/  IMAD.IADD R13, R12, 0x1, R13 ;  /* 0x000000010c0d7824 */ /* 0x000fe200078e020d */
[----:B------:R-:W-:Y:S01]  /*8b30*/  IADD3 R2, P5, R2, UR20, RZ ;  /* 0x0000001402027c10 */ /* 0x000fe2000ffbe0ff */
[----:B------:R-:W-:Y:S01]  /*8b40*/  ULDC.64 UR4, c[0x0][0x650] ;  /* 0x0001940000047ab9 */ /* 0x000fe20000000a00 */
[----:B------:R-:W-:Y:S01]  /*8b50*/  BSSY B1, `(.L_x_178) ;  /* 0x000006a000017945 */ /* 0x000fe20003800000 */
[----:B------:R-:W-:Y:S01]  /*8b60*/  IMAD.MOV.U32 R11, RZ, RZ, -0x1 ;  /* 0xffffffffff0b7424 */ /* 0x000fe200078e00ff */
[----:B------:R-:W-:Y:S01]  /*8b70*/  ISETP.GT.U32.AND P1, PT, R13, 0xa, PT ;  /* 0x0000000a0d00780c */ /* 0x000fe20003f24070 */
[----:B------:R-:W-:Y:S01]  /*8b80*/  IMAD.MOV.U32 R14, RZ, RZ, -0x1 ;  /* 0xffffffffff0e7424 */ /* 0x000fe200078e00ff */
[----:B------:R-:W-:Y:S02]  /*8b90*/  IADD3.X R3, R3, UR13, RZ, P5, !PT ;  /* 0x0000000d03037c10 */ /* 0x000fe4000affe4ff */
[----:B------:R-:W-:-:S02]  /*8ba0*/  ISETP.LT.U32.AND P1, PT, R12, 0xb, P1 ;  /* 0x0000000b0c00780c */ /* 0x000fc40000f21070 */
[----:B------:R-:W-:Y:S01]  /*8bb0*/  PRMT R15, RZ, 0x7610, R15 ;  /* 0x00007610ff0f7816 */ /* 0x000fe2000000000f */
[----:B------:R-:W0:Y:S01]  /*8bc0*/  @P4 S2R R7, SR_CgaCtaId ;  /* 0x0000000000074919 */ /* 0x000e220000008800 */
[----:B------:R-:W-:-:S04]  /*8bd0*/  @P4 MOV R6, 0x400 ;  /* 0x0000040000064802 */ /* 0x000fc80000000f00 */
[----:B0-----:R-:W-:Y:S01]  /*8be0*/  @P4 LEA R8, R7, R6, 0x18 ;  /* 0x0000000607084211 */ /* 0x001fe200078ec0ff */
[----:B------:R-:W-:Y:S01]  /*8bf0*/  IMAD.WIDE.U32 R6, R13, -0x45d1745d, RZ ;  /* 0xba2e8ba30d067825 */ /* 0x000fe200078e00ff */
[----:B------:R-:W-:Y:S02]  /*8c00*/  SEL R6, RZ, 0x1, !P1 ;  /* 0x00000001ff067807 */ /* 0x000fe40004800000 */
[----:B------:R-:W-:Y:S01]  /*8c10*/  ISETP.GE.U32.AND P1, PT, R2, UR4, PT ;  /* 0x0000000402007c0c */ /* 0x000fe2000bf26070 */
[----:B------:R0:W-:Y:S01]  /*8c20*/  @P4 SYNCS.ARRIVE.TRANS64.A1T0 RZ, [R8+URZ+0xc8], RZ ;  /* 0x0000c8ff08ff49a7 */ /* 0x0001e2000810003f */
[----:B------:R-:W-:Y:S02]  /*8c30*/  ISETP.GE.U32.AND P4, PT, R12, 0xb, PT ;  /* 0x0000000b0c00780c */ /* 0x000fe40003f86070 */
[----:B------:R-:W-:Y:S02]  /*8c40*/  ISETP.GE.U32.AND.EX P1, PT, R3, UR5, PT, P1 ;  /* 0x0000000503007c0c */ /* 0x000fe4000bf26110 */
[----:B------:R-:W-:Y:S01]  /*8c50*/  LOP3.LUT R5, R5, R6, RZ, 0x3c, !PT ;  /* 0x0000000605057212 */ /* 0x000fe200078e3cff */
[----:B------:R-:W-:Y:S01]  /*8c60*/  IMAD.MOV.U32 R6, RZ, RZ, -0x1 ;  /* 0xffffffffff067424 */ /* 0x000fe200078e00ff */
[----:B0-----:R-:W-:-:S02]  /*8c70*/  SHF.R.U32.HI R8, RZ, 0x3, R7 ;  /* 0x00000003ff087819 */ /* 0x001fc40000011607 */
[----:B------:R-:W-:-:S03]  /*8c80*/  PRMT R7, RZ, 0x7610, R7 ;  /* 0x00007610ff077816 */ /* 0x000fc60000000007 */
[----:B------:R-:W-:Y:S02]  /*8c90*/  IMAD R13, R8, -0xb, R13 ;  /* 0xfffffff5080d7824 */ /* 0x000fe400078e020d */
[----:B------:R-:W-:Y:S02]  /*8ca0*/  @P4 LOP3.LUT R5, R5, 0x1, R8, 0x78, !PT ;  /* 0x0000000105054812 */ /* 0x000fe400078e7808 */
[----:B------:R-:W-:Y:S05]  /*8cb0*/  @P1 BRA `(.L_x_179) ;  /* 0x00000004004c1947 */ /* 0x000fea0003800000 */
[----:B------:R-:W-:Y:S01]  /*8cc0*/  ULDC.64 UR4, c[0x0][0x628] ;  /* 0x00018a0000047ab9 */ /* 0x000fe20000000a00 */
[----:B------:R-:W0:Y:S01]  /*8cd0*/  S2R R17, SR_CTAID.X ;  /* 0x0000000000117919 */ /* 0x000e220000002500 */
[----:B------:R-:W-:Y:S01]  /*8ce0*/  ISETP.NE.U32.AND P1, PT, RZ, UR4, PT ;  /* 0x00000004ff007c0c */ /* 0x000fe2000bf25070 */
[----:B------:R-:W-:Y:S01]  /*8cf0*/  ULDC UR7, c[0x0][0x630] ;  /* 0x00018c0000077ab9 */ /* 0x000fe20000000800 */
[----:B------:R-:W-:Y:S01]  /*8d00*/  IMAD.MOV.U32 R6, RZ, RZ, R2 ;  /* 0x000000ffff067224 */ /* 0x000fe200078e0002 */
[----:B------:R-:W1:Y:S01]  /*8d10*/  S2R R14, SR_CTAID.Y ;  /* 0x00000000000e7919 */ /* 0x000e620000002600 */
[----:B------:R-:W-:Y:S01]  /*8d20*/  ISETP.NE.AND.EX P1, PT, RZ, UR5, PT, P1 ;  /* 0x00000005ff007c0c */ /* 0x000fe2000bf25310 */
[----:B------:R-:W-:-:S12]  /*8d30*/  IMAD.MOV.U32 R7, RZ, RZ, R3 ;  /* 0x000000ffff077224 */ /* 0x000fd800078e0003 */
[----:B------:R-:W-:Y:S05]  /*8d40*/  @!P1 BRA `(.L_x_180) ;  /* 0x0000000000289947 */ /* 0x000fea0003800000 */
[----:B------:R-:W-:Y:S02]  /*8d50*/  ULDC UR6, c[0x0][0x634] ;  /* 0x00018d0000067ab9 */ /* 0x000fe40000000800 */
[----:B------:R-:W-:-:S05]  /*8d60*/  IADD3 R11, P1, R2, UR6, RZ ;  /* 0x00000006020b7c10 */ /* 0x000fca000ff3e0ff */
[----:B------:R-:W-:-:S04]  /*8d70*/  IMAD.X R19, RZ, RZ, R3, P1 ;  /* 0x000000ffff137224 */ /* 0x000fc800008e0603 */
[----:B------:R-:W-:-:S04]  /*8d80*/  IMAD.WIDE.U32 R8, R19, UR4, RZ ;  /* 0x0000000413087c25 */ /* 0x000fc8000f8e00ff */
[----:B------:R-:W-:-:S04]  /*8d90*/  IMAD.WIDE.U32 R8, P1, R11, UR5, R8 ;  /* 0x000000050b087c25 */ /* 0x000fc8000f820008 */
[----:B------:R-:W-:-:S04]  /*8da0*/  IMAD.WIDE.U32 R10, R11, UR4, RZ ;  /* 0x000000040b0a7c25 */ /* 0x000fc8000f8e00ff */
[----:B------:R-:W-:Y:S01]  /*8db0*/  IMAD.X R7, RZ, RZ, RZ, P1 ;  /* 0x000000ffff077224 */ /* 0x000fe200008e06ff */
[----:B------:R-:W-:Y:S01]  /*8dc0*/  IADD3 RZ, P1, R11, R8, RZ ;  /* 0x000000080bff7210 */ /* 0x000fe20007f3e0ff */
[----:B------:R-:W-:-:S04]  /*8dd0*/  IMAD.MOV.U32 R6, RZ, RZ, R9 ;  /* 0x000000ffff067224 */ /* 0x000fc800078e0009 */
[----:B------:R-:W-:-:S08]  /*8de0*/  IMAD.WIDE.U32.X R6, R19, UR5, R6, P1 ;  /* 0x0000000513067c25 */ /* 0x000fd000088e0406 */
.L_x_180:
[--C-:B------:R-:W-:Y:S01]  /*8df0*/  SHF.R.U64 R10, R6, UR7, R7.reuse ;  /* 0x00000007060a7c19 */ /* 0x100fe20008001207 */
[----:B------:R-:W-:Y:S01]  /*8e00*/  ULDC.64 UR4, c[0x0][0x620] ;  /* 0x0001880000047ab9 */ /* 0x000fe20000000a00 */
[----:B------:R-:W-:Y:S01]  /*8e10*/  SHF.R.U32.HI R6, RZ, UR7, R7 ;  /* 0x00000007ff067c19 */ /* 0x000fe20008011607 */
[----:B------:R-:W2:Y:S01]  /*8e20*/  LDC R22, c[0x0][0x144] ;  /* 0x00005100ff167b82 */ /* 0x000ea20000000800 */
[----:B------:R-:W-:Y:S01]  /*8e30*/  IADD3 R9, P1, RZ, -R10, RZ ;  /* 0x8000000aff097210 */ /* 0x000fe20007f3e0ff */
[----:B------:R-:W-:Y:S01]  /*8e40*/  ULDC.64 UR8, c[0x0][0x640] ;  /* 0x0001900000087ab9 */ /* 0x000fe20000000a00 */
[----:B0-----:R-:W-:Y:S01]  /*8e50*/  I2FP.F32.U32 R11, R17 ;  /* 0x00000011000b7245 */ /* 0x001fe20000201000 */
[----:B------:R-:W-:Y:S02]  /*8e60*/  ULDC UR6, c[0x0][0x608] ;  /* 0x0001820000067ab9 */ /* 0x000fe40000000800 */
[----:B------:R-:W-:Y:S01]  /*8e70*/  IMAD.X R6, RZ, RZ, ~R6, P1 ;  /* 0x000000ffff067224 */ /* 0x000fe200008e0e06 */
[----:B------:R-:W-:Y:S01]  /*8e80*/  ISETP.NE.U32.AND P1, PT, RZ, UR8, PT ;  /* 0x00000008ff007c0c */ /* 0x000fe2000bf25070 */
[----:B------:R-:W0:Y:S02]  /*8e90*/  LDC R19, c[0x0][0x148] ;  /* 0x00005200ff137b82 */ /* 0x000e240000000800 */
[----:B------:R-:W-:Y:S01]  /*8ea0*/  IMAD R8, R6, UR4, RZ ;  /* 0x0000000406087c24 */ /* 0x000fe2000f8e02ff */
[----:B------:R-:W-:Y:S01]  /*8eb0*/  ISETP.NE.AND.EX P1, PT, RZ, UR9, PT, P1 ;  /* 0x00000009ff007c0c */ /* 0x000fe2000bf25310 */
[----:B------:R-:W-:Y:S01]  /*8ec0*/  IMAD.WIDE.U32 R6, R9, UR4, R2 ;  /* 0x0000000409067c25 */ /* 0x000fe2000f8e0002 */
[----:B------:R-:W-:-:S03]  /*8ed0*/  ULDC UR4, c[0x0][0x150] ;  /* 0x0000540000047ab9 */ /* 0x000fc60000000800 */
[----:B------:R-:W-:Y:S02]  /*8ee0*/  IMAD R9, R9, UR5, R8 ;  /* 0x0000000509097c24 */ /* 0x000fe4000f8e0208 */
[----:B------:R-:W-:Y:S01]  /*8ef0*/  FMUL R8, R11, UR4 ;  /* 0x000000040b087c20 */ /* 0x000fe20008400000 */
[----:B------:R-:W-:Y:S01]  /*8f00*/  ULDC UR4, c[0x0][0x618] ;  /* 0x0001860000047ab9 */ /* 0x000fe20000000800 */
[----:B------:R-:W-:Y:S01]  /*8f10*/  ULDC UR5, c[0x0][0x154] ;  /* 0x0000550000057ab9 */ /* 0x000fe20000000800 */
[----:B------:R-:W-:-:S03]  /*8f20*/  IMAD.IADD R7, R7, 0x1, R9 ;  /* 0x0000000107077824 */ /* 0x000fc600078e0209 */
[----:B------:R-:W3:Y:S02]  /*8f30*/  F2I.U32.TRUNC.NTZ R8, R8 ;  /* 0x0000000800087305 */ /* 0x000ee4000020f000 */
[----:B------:R-:W-:Y:S02]  /*8f40*/  SHF.R.U64 R11, R6, UR4, R7 ;  /* 0x00000004060b7c19 */ /* 0x000fe40008001207 */
[----:B-1----:R-:W-:-:S05]  /*8f50*/  I2FP.F32.U32 R6, R14 ;  /* 0x0000000e00067245 */ /* 0x002fca0000201000 */
[----:B------:R-:W-:Y:S01]  /*8f60*/  FMUL R21, R6, UR5 ;  /* 0x0000000506157c20 */ /* 0x000fe20008400000 */
[----:B------:R-:W-:Y:S01]  /*8f70*/  SHF.R.U32.HI R6, RZ, UR4, R7 ;  /* 0x00000004ff067c19 */ /* 0x000fe20008011607 */
[----:B------:R-:W-:-:S03]  /*8f80*/  ULDC UR4, c[0x0][0x658] ;  /* 0x0001960000047ab9 */ /* 0x000fc60000000800 */
[--C-:B------:R-:W-:Y:S01]  /*8f90*/  SHF.R.U64 R20, R11, UR6, R6.reuse ;  /* 0x000000060b147c19 */ /* 0x100fe20008001206 */
[----:B------:R-:W1:Y:S01]  /*8fa0*/  F2I.U32.TRUNC.NTZ R21, R21 ;  /* 0x0000001500157305 */ /* 0x000e62000020f000 */
[----:B------:R-:W-:Y:S01]  /*8fb0*/  SHF.R.U32.HI R7, RZ, UR6, R6 ;  /* 0x00000006ff077c19 */ /* 0x000fe20008011606 */
[----:B---3--:R-:W-:-:S03]  /*8fc0*/  IMAD.MOV R8, RZ, RZ, -R8 ;  /* 0x000000ffff087224 */ /* 0x008fc600078e0a08 */
[----:B------:R-:W-:Y:S01]  /*8fd0*/  SHF.R.U64 R18, R20, UR4, R7 ;  /* 0x0000000414127c19 */ /* 0x000fe20008001207 */
[----:B--2---:R-:W-:Y:S01]  /*8fe0*/  IMAD R17, R22, R8, R17 ;  /* 0x0000000816117224 */ /* 0x004fe200078e0211 */
[----:B------:R-:W-:-:S03]  /*8ff0*/  SHF.R.U32.HI R23, RZ, UR4, R7 ;  /* 0x00000004ff177c19 */ /* 0x000fc60008011607 */
[----:B------:R-:W-:Y:S02]  /*9000*/  IMAD.MOV.U32 R6, RZ, RZ, R18 ;  /* 0x000000ffff067224 */ /* 0x000fe400078e0012 */
[----:B------:R-:W-:Y:S01]  /*9010*/  IMAD.MOV.U32 R7, RZ, RZ, R23 ;  /* 0x000000ffff077224 */ /* 0x000fe200078e0017 */
[----:B-1----:R-:W-:Y:S06]  /*9020*/  @!P1 BRA `(.L_x_181) ;  /* 0x0000000000289947 */ /* 0x002fec0003800000 */
[----:B------:R-:W-:Y:S02]  /*9030*/  ULDC UR4, c[0x0][0x64c] ;  /* 0x0001930000047ab9 */ /* 0x000fe40000000800 */
[----:B------:R-:W-:-:S05]  /*9040*/  IADD3 R7, P1, R18, UR4, RZ ;  /* 0x0000000412077c10 */ /* 0x000fca000ff3e0ff */
[----:B------:R-:W-:-:S04]  /*9050*/  IMAD.X R23, RZ, RZ, R23, P1 ;  /* 0x000000ffff177224 */ /* 0x000fc800008e0617 */
[----:B------:R-:W-:-:S04]  /*9060*/  IMAD.WIDE.U32 R8, R23, UR8, RZ ;  /* 0x0000000817087c25 */ /* 0x000fc8000f8e00ff */
[----:B------:R-:W-:-:S04]  /*9070*/  IMAD.WIDE.U32 R8, P1, R7, UR9, R8 ;  /* 0x0000000907087c25 */ /* 0x000fc8000f820008 */
[----:B------:R-:W-:-:S04]  /*9080*/  IMAD.WIDE.U32 R6, R7, UR8, RZ ;  /* 0x0000000807067c25 */ /* 0x000fc8000f8e00ff */
[----:B------:R-:W-:Y:S01]  /*9090*/  IMAD.MOV.U32 R6, RZ, RZ, R9 ;  /* 0x000000ffff067224 */ /* 0x000fe200078e0009 */
[----:B------:R-:W-:Y:S01]  /*90a0*/  IADD3 RZ, P4, R7, R8, RZ ;  /* 0x0000000807ff7210 */ /* 0x000fe20007f9e0ff */
[----:B------:R-:W-:-:S04]  /*90b0*/  IMAD.X R7, RZ, RZ, RZ, P1 ;  /* 0x000000ffff077224 */ /* 0x000fc800008e06ff */
[----:B------:R-:W-:-:S08]  /*90c0*/  IMAD.WIDE.U32.X R6, R23, UR9, R6, P4 ;  /* 0x0000000917067c25 */ /* 0x000fd0000a0e0406 */
.L_x_181:
[----:B------:R-:W-:Y:S01]  /*90d0*/  ULDC UR4, c[0x0][0x648] ;  /* 0x0001920000047ab9 */ /* 0x000fe20000000800 */
[----:B------:R-:W-:Y:S01]  /*90e0*/  LOP3.LUT R20, R20, UR17, RZ, 0xc0, !PT ;  /* 0x0000001114147c12 */ /* 0x000fe2000f8ec0ff */
[----:B------:R-:W-:Y:S01]  /*90f0*/  IMAD.MOV R21, RZ, RZ, -R21 ;  /* 0x000000ffff157224 */ /* 0x000fe200078e0a15 */
[----:B------:R-:W-:Y:S01]  /*9100*/  SHF.R.U64 R7, R6, UR4, R7 ;  /* 0x0000000406077c19 */ /* 0x000fe20008001207 */
[----:B------:R-:W-:Y:S01]  /*9110*/  ULDC UR4, c[0x0][0x638] ;  /* 0x00018e0000047ab9 */ /* 0x000fe20000000800 */
[----:B------:R-:W-:Y:S01]  /*9120*/  LOP3.LUT R11, R11, UR16, RZ, 0xc0, !PT ;  /* 0x000000100b0b7c12 */ /* 0x000fe2000f8ec0ff */
[----:B0-----:R-:W-:Y:S01]  /*9130*/  @P3 IMAD R17, R19, R21, R14 ;  /* 0x0000001513113224 */ /* 0x001fe200078e020e */
[----:B------:R-:W-:Y:S01]  /*9140*/  ULDC UR5, c[0x0][0x610] ;  /* 0x0001840000057ab9 */ /* 0x000fe20000000800 */
[----:B------:R-:W-:Y:S02]  /*9150*/  IMAD.MOV R9, RZ, RZ, -R7 ;  /* 0x000000ffff097224 */ /* 0x000fe400078e0a07 */
[----:B------:R-:W-:-:S02]  /*9160*/  IMAD R20, R7, UR18, R20 ;  /* 0x0000001207147c24 */ /* 0x000fc4000f8e0214 */
[----:B------:R-:W-:Y:S01]  /*9170*/  IMAD R18, R9, UR4, R18 ;  /* 0x0000000409127c24 */ /* 0x000fe2000f8e0212 */
[----:B------:R-:W-:Y:S01]  /*9180*/  ULDC UR4, c[0x0][0x600] ;  /* 0x0001800000047ab9 */ /* 0x000fe20000000800 */
[----:B------:R-:W-:Y:S02]  /*9190*/  IMAD R17, R20, UR5, R17 ;  /* 0x0000000514117c24 */ /* 0x000fe4000f8e0211 */
[----:B------:R-:W-:Y:S02]  /*91a0*/  IMAD R18, R18, UR4, R11 ;  /* 0x0000000412127c24 */ /* 0x000fe4000f8e020b */
[----:B------:R-:W-:Y:S02]  /*91b0*/  IMAD.MOV.U32 R7, RZ, RZ, 0x1 ;  /* 0x00000001ff077424 */ /* 0x000fe400078e00ff */
[----:B------:R-:W-:Y:S01]  /*91c0*/  IMAD.MOV.U32 R6, RZ, RZ, R10 ;  /* 0x000000ffff067224 */ /* 0x000fe200078e000a */
[----:B------:R-:W-:Y:S02]  /*91d0*/  SEL R14, R18, R17, !P3 ;  /* 0x00000011120e7207 */ /* 0x000fe40005800000 */
[----:B------:R-:W-:-:S07]  /*91e0*/  SEL R11, R17, R18, !P3 ;  /* 0x00000012110b7207 */ /* 0x000fce0005800000 */
.L_x_179:
[----:B------:R-:W-:Y:S05]  /*91f0*/  BSYNC B1 ;  /* 0x0000000000017941 */ /* 0x000fea0003800000 */
.L_x_178:
[----:B------:R-:W-:-:S13]  /*9200*/  LOP3.LUT P1, RZ, R7, 0xff, RZ, 0xc0, !PT ;  /* 0x000000ff07ff7812 */ /* 0x000fda000782c0ff */
[----:B------:R-:W-:Y:S05]  /*9210*/  @P1 BRA `(.L_x_182) ;  /* 0xfffffff4004c1947 */ /* 0x000fea000383ffff */
[----:B------:R-:W-:Y:S05]  /*9220*/  BSYNC B0 ;  /* 0x0000000000007941 */ /* 0x000fea0003800000 */
.L_x_170:
[----:B------:R-:W-:-:S03]  /*9230*/  UMOV UR4, 0xffffffff ;  /* 0xffffffff00047882 */ /* 0x000fc60000000000 */
[----:B------:R-:W-:Y:S05]  /*9240*/  BRA.DIV UR4, `(.L_x_183) ;  /* 0x0000000a04187947 */ /* 0x000fea000b800000 */
[----:B------:R-:W-:-:S13]  /*9250*/  ELECT P0, URZ, PT ;  /* 0x00000000003f782f */ /* 0x000fda0003800000 */
.L_x_204:
[----:B------:R-:W-:Y:S04]  /*9260*/  BSSY B0, `(.L_x_184) ;  /* 0x000006a000007945 */ /* 0x000fe80003800000 */
[----:B------:R-:W-:Y:S05]  /*9270*/  @!P0 BRA `(.L_x_185) ;  /* 0x0000000400a08947 */ /* 0x000fea0003800000 */
[----:B------:R-:W-:-:S04]  /*9280*/  LOP3.LUT R4, R4, 0x2, RZ, 0xfc, !PT ;  /* 0x0000000204047812 */ /* 0x000fc800078efcff */
[----:B------:R-:W-:-:S13]  /*9290*/  ISETP.NE.AND P0, PT, R4, 0x3, PT ;  /* 0x000000030400780c */ /* 0x000fda0003f05270 */
[----:B------:R-:W-:Y:S05]  /*92a0*/  @!P0 BRA `(.L_x_186) ;  /* 0x0000000000048947 */ /* 0x000fea0003800000 */
[----:B------:R-:W-:Y:S01]  /*92b0*/  BPT.TRAP 0x1 ;  /* 0x000000040000795c */ /* 0x000fe20000300000 */
.L_x_186:
[----:B------:R-:W0:Y:S01]  /*92c0*/  S2R R3, SR_CgaCtaId ;  /* 0x0000000000037919 */ /* 0x000e220000008800 */
[----:B------:R-:W-:-:S04]  /*92d0*/  MOV R0, 0x400 ;  /* 0x0000040000007802 */ /* 0x000fc80000000f00 */
[----:B0-----:R-:W-:Y:S02]  /*92e0*/  LEA R0, R3, R0, 0x18 ;  /* 0x0000000003007211 */ /* 0x001fe400078ec0ff */
[----:B------:R-:W-:-:S03]  /*92f0*/  SHF.L.U32 R3, R5, 0x1f, RZ ;  /* 0x0000001f05037819 */ /* 0x000fc600000006ff */
[----:B------:R-:W-:-:S04]  /*9300*/  VIADD R0, R0, 0x58 ;  /* 0x0000005800007836 */ /* 0x000fc80000000000 */
[C---:B------:R-:W-:Y:S02]  /*9310*/  IMAD R6, R13.reuse, 0x8, R0 ;  /* 0x000000080d067824 */ /* 0x040fe400078e0200 */
[----:B------:R-:W-:Y:S02]  /*9320*/  VIADD R13, R13, 0x1 ;  /* 0x000000010d0d7836 */ /* 0x000fe40000000000 */
[----:B------:R-:W0:Y:S03]  /*9330*/  SYNCS.PHASECHK.TRANS64.TRYWAIT P0, [R6+URZ], R3 ;  /* 0x00000003060075a7 */ /* 0x000e26000800017f */
[----:B------:R-:W-:-:S04]  /*9340*/  ISETP.NE.AND P1, PT, R13, 0xb, PT ;  /* 0x0000000b0d00780c */ /* 0x000fc80003f25270 */
[----:B------:R-:W-:Y:S02]  /*9350*/  SEL R2, RZ, 0x1, P1 ;  /* 0x00000001ff027807 */ /* 0x000fe40000800000 */
[----:B------:R-:W-:Y:S02]  /*9360*/  SEL R13, R13, RZ, P1 ;  /* 0x000000ff0d0d7207 */ /* 0x000fe40000800000 */
[----:B------:R-:W-:-:S03]  /*9370*/  LOP3.LUT R8, R5, R2, RZ, 0x3c, !PT ;  /* 0x0000000205087212 */ /* 0x000fc600078e3cff */
[----:B------:R-:W-:Y:S01]  /*9380*/  IMAD R7, R13, 0x8, R0 ;  /* 0x000000080d077824 */ /* 0x000fe200078e0200 */
[----:B------:R-:W-:Y:S01]  /*9390*/  SHF.L.U32 R4, R8, 0x1f, RZ ;  /* 0x0000001f08047819 */ /* 0x000fe200000006ff */
[----:B0-----:R-:W-:Y:S06]  /*93a0*/  @!P0 BRA `(.L_x_187) ;  /* 0x0000000400e48947 */ /* 0x001fec0003800000 */
.L_x_205:
[----:B------:R-:W1:Y:S01]  /*93b0*/  SYNCS.PHASECHK.TRANS64.TRYWAIT P0, [R7+URZ], R4 ;  /* 0x00000004070075a7 */ /* 0x000e62000800017f */
[----:B------:R-:W-:-:S05]  /*93c0*/  VIADD R2, R13, 0x1 ;  /* 0x000000010d027836 */ /* 0x000fca0000000000 */
[----:B------:R-:W-:-:S04]  /*93d0*/  ISETP.NE.AND P1, PT, R2, 0xb, PT ;  /* 0x0000000b0200780c */ /* 0x000fc80003f25270 */
[----:B0-----:R-:W-:Y:S02]  /*93e0*/  SEL R3, RZ, 0x1, P1 ;  /* 0x00000001ff037807 */ /* 0x001fe40000800000 */
[----:B------:R-:W-:Y:S02]  /*93f0*/  SEL R9, R2, RZ, P1 ;  /* 0x000000ff02097207 */ /* 0x000fe40000800000 */
[----:B------:R-:W-:-:S03]  /*9400*/  LOP3.LUT R8, R8, R3, RZ, 0x3c, !PT ;  /* 0x0000000308087212 */ /* 0x000fc600078e3cff */
[----:B------:R-:W-:Y:S01]  /*9410*/  IMAD R6, R9, 0x8, R0 ;  /* 0x0000000809067824 */ /* 0x000fe200078e0200 */
[----:B------:R-:W-:Y:S01]  /*9420*/  SHF.L.U32 R5, R8, 0x1f, RZ ;  /* 0x0000001f08057819 */ /* 0x000fe200000006ff */
[----:B-1----:R-:W-:Y:S06]  /*9430*/  @!P0 BRA `(.L_x_188) ;  /* 0x0000000400d48947 */ /* 0x002fec0003800000 */
.L_x_206:
[----:B------:R-:W1:Y:S01]  /*9440*/  SYNCS.PHASECHK.TRANS64.TRYWAIT P0, [R6+URZ], R5 ;  /* 0x00000005060075a7 */ /* 0x000e62000800017f */
[----:B------:R-:W-:-:S05]  /*9450*/  VIADD R2, R9, 0x1 ;  /* 0x0000000109027836 */ /* 0x000fca0000000000 */
[----:B------:R-:W-:-:S04]  /*9460*/  ISETP.NE.AND P1, PT, R2, 0xb, PT ;  /* 0x0000000b0200780c */ /* 0x000fc80003f25270 */
[----:B------:R-:W-:Y:S02]  /*9470*/  SEL R3, RZ, 0x1, P1 ;  /* 0x00000001ff037807 */ /* 0x000fe40000800000 */
[----:B0-----:R-:W-:Y:S02]  /*9480*/  SEL R7, R2, RZ, P1 ;  /* 0x000000ff02077207 */ /* 0x001fe40000800000 */
[----:B------:R-:W-:-:S03]  /*9490*/  LOP3.LUT R8, R8, R3, RZ, 0x3c, !PT ;  /* 0x0000000308087212 */ /* 0x000fc600078e3cff */
[----:B------:R-:W-:Y:S01]  /*94a0*/  IMAD R9, R7, 0x8, R0 ;  /* 0x0000000807097824 */ /* 0x000fe200078e0200 */
[----:B------:R-:W-:Y:S01]  /*94b0*/  SHF.L.U32 R4, R8, 0x1f, RZ ;  /* 0x0000001f08047819 */ /* 0x000fe200000006ff */
[----:B-1----:R-:W-:Y:S06]  /*94c0*/  @!P0 BRA `(.L_x_189) ;  /* 0x0000000400c48947 */ /* 0x002fec0003800000 */
.L_x_207:
[----:B------:R-:W1:Y:S01]  /*94d0*/  SYNCS.PHASECHK.TRANS64.TRYWAIT P0, [R9+URZ], R4 ;  /* 0x00000004090075a7 */ /* 0x000e62000800017f */
[----:B------:R-:W-:-:S05]  /*94e0*/  VIADD R2, R7, 0x1 ;  /* 0x0000000107027836 */ /* 0x000fca0000000000 */
[----:B------:R-:W-:-:S04]  /*94f0*/  ISETP.NE.AND P1, PT, R2, 0xb, PT ;  /* 0x0000000b0200780c */ /* 0x000fc80003f25270 */
[----:B------:R-:W-:Y:S02]  /*9500*/  SEL R3, RZ, 0x1, P1 ;  /* 0x00000001ff037807 */ /* 0x000fe40000800000 */
[----:B------:R-:W-:Y:S02]  /*9510*/  SEL R7, R2, RZ, P1 ;  /* 0x000000ff02077207 */ /* 0x000fe40000800000 */
[----:B------:R-:W-:-:S03]  /*9520*/  LOP3.LUT R8, R8, R3, RZ, 0x3c, !PT ;  /* 0x0000000308087212 */ /* 0x000fc600078e3cff */
[----:B0-----:R-:W-:Y:S01]  /*9530*/  IMAD R6, R7, 0x8, R0 ;  /* 0x0000000807067824 */ /* 0x001fe200078e0200 */
[----:B------:R-:W-:Y:S01]  /*9540*/  SHF.L.U32 R5, R8, 0x1f, RZ ;  /* 0x0000001f08057819 */ /* 0x000fe200000006ff */
[----:B-1----:R-:W-:Y:S06]  /*9550*/  @!P0 BRA `(.L_x_190) ;  /* 0x0000000400b48947 */ /* 0x002fec0003800000 */
.L_x_208:
        /* <DEDUP_REMOVED lines=9> */
.L_x_209:
        /* <DEDUP_REMOVED lines=9> */
.L_x_210:
        /* <DEDUP_REMOVED lines=9> */
.L_x_211:
[----:B------:R-:W1:Y:S01]  /*9710*/  SYNCS.PHASECHK.TRANS64.TRYWAIT P0, [R9+URZ], R4 ;  /* 0x00000004090075a7 */ /* 0x000e62000800017f */
[----:B------:R-:W-:-:S05]  /*9720*/  VIADD R2, R7, 0x1 ;  /* 0x0000000107027836 */ /* 0x000fca0000000000 */
[----:B------:R-:W-:-:S04]  /*9730*/  ISETP.NE.AND P1, PT, R2, 0xb, PT ;  /* 0x0000000b0200780c */ /* 0x000fc80003f25270 */
[----:B------:R-:W-:Y:S02]  /*9740*/  SEL R3, RZ, 0x1, P1 ;  /* 0x00000001ff037807 */ /* 0x000fe40000800000 */
[----:B------:R-:W-:Y:S02]  /*9750*/  SEL R7, R2, RZ, P1 ;  /* 0x000000ff02077207 */ /* 0x000fe40000800000 */
[----:B------:R-:W-:-:S03]  /*9760*/  LOP3.LUT R8, R8, R3, RZ, 0x3c, !PT ;  /* 0x0000000308087212 */ /* 0x000fc600078e3cff */
[----:B------:R-:W-:Y:S01]  /*9770*/  IMAD R10, R7, 0x8, R0 ;  /* 0x00000008070a7824 */ /* 0x000fe200078e0200 */
[----:B0-----:R-:W-:Y:S01]  /*9780*/  SHF.L.U32 R5, R8, 0x1f, RZ ;  /* 0x0000001f08057819 */ /* 0x001fe200000006ff */
[----:B-1----:R-:W-:Y:S06]  /*9790*/  @!P0 BRA `(.L_x_194) ;  /* 0x0000000400748947 */ /* 0x002fec0003800000 */
.L_x_212:
[----:B------:R-:W1:Y:S01]  /*97a0*/  SYNCS.PHASECHK.TRANS64.TRYWAIT P0, [R10+URZ], R5 ;  /* 0x000000050a0075a7 */ /* 0x000e62000800017f */
[----:B------:R-:W-:-:S05]  /*97b0*/  VIADD R2, R7, 0x1 ;  /* 0x0000000107027836 */ /* 0x000fca0000000000 */
[----:B------:R-:W-:-:S04]  /*97c0*/  ISETP.NE.AND P1, PT, R2, 0xb, PT ;  /* 0x0000000b0200780c */ /* 0x000fc80003f25270 */
[----:B------:R-:W-:Y:S02]  /*97d0*/  SEL R3, RZ, 0x1, P1 ;  /* 0x00000001ff037807 */ /* 0x000fe40000800000 */
[----:B------:R-:W-:Y:S02]  /*97e0*/  SEL R7, R2, RZ, P1 ;  /* 0x000000ff02077207 */ /* 0x000fe40000800000 */
[----:B0-----:R-:W-:-:S03]  /*97f0*/  LOP3.LUT R9, R8, R3, RZ, 0x3c, !PT ;  /* 0x0000000308097212 */ /* 0x001fc600078e3cff */
[----:B------:R-:W-:Y:S01]  /*9800*/  IMAD R11, R7, 0x8, R0 ;  /* 0x00000008070b7824 */ /* 0x000fe200078e0200 */
[----:B------:R-:W-:Y:S01]  /*9810*/  SHF.L.U32 R6, R9, 0x1f, RZ ;  /* 0x0000001f09067819 */ /* 0x000fe200000006ff */
[----:B-1----:R-:W-:Y:S06]  /*9820*/  @!P0 BRA `(.L_x_195) ;  /* 0x0000000400648947 */ /* 0x002fec0003800000 */
.L_x_213:
[----:B------:R-:W1:Y:S01]  /*9830*/  SYNCS.PHASECHK.TRANS64.TRYWAIT P0, [R11+URZ], R6 ;  /* 0x000000060b0075a7 */ /* 0x000e62000800017f */
[----:B------:R-:W-:-:S05]  /*9840*/  VIADD R2, R7, 0x1 ;  /* 0x0000000107027836 */ /* 0x000fca0000000000 */
[----:B------:R-:W-:-:S04]  /*9850*/  ISETP.NE.AND P1, PT, R2, 0xb, PT ;  /* 0x0000000b0200780c */ /* 0x000fc80003f25270 */
[----:B------:R-:W-:Y:S02]  /*9860*/  SEL R4, RZ, 0x1, P1 ;  /* 0x00000001ff047807 */ /* 0x000fe40000800000 */
[----:B------:R-:W-:Y:S02]  /*9870*/  SEL R3, R2, RZ, P1 ;  /* 0x000000ff02037207 */ /* 0x000fe40000800000 */
[----:B------:R-:W-:Y:S01]  /*9880*/  LOP3.LUT R4, R9, R4, RZ, 0x3c, !PT ;  /* 0x0000000409047212 */ /* 0x000fe200078e3cff */
[----:B-1----:R-:W-:Y:S06]  /*9890*/  @!P0 BRA `(.L_x_196) ;  /* 0x00000004005c8947 */ /* 0x002fec0003800000 */
.L_x_214:
[----:B------:R-:W-:Y:S01]  /*98a0*/  IMAD R3, R3, 0x8, R0 ;  /* 0x0000000803037824 */ /* 0x000fe200078e0200 */
[----:B------:R-:W-:-:S07]  /*98b0*/  SHF.L.U32 R0, R4, 0x1f, RZ ;  /* 0x0000001f04007819 */ /* 0x000fce00000006ff */
.L_x_197:
[----:B--2---:R2:W3:Y:S02]  /*98c0*/  SYNCS.PHASECHK.TRANS64.TRYWAIT P0, [R3+URZ], R0 ;  /* 0x00000000030075a7 */ /* 0x0044e4000800017f */
[----:B---3--:R-:W-:Y:S05]  /*98d0*/  @!P0 NANOSLEEP.SYNCS 0x989680 ;  /* 0x009896800000895d */ /* 0x008fea0003900000 */
[----:B------:R-:W3:Y:S02]  /*98e0*/  @!P0 SYNCS.PHASECHK.TRANS64 P0, [R3+URZ], R0 ;  /* 0x00000000030085a7 */ /* 0x000ee4000800007f */
[----:B---3--:R-:W-:Y:S05]  /*98f0*/  @!P0 BRA `(.L_x_197) ;  /* 0xfffffffc00f08947 */ /* 0x008fea000383ffff */
.L_x_185:
[----:B------:R-:W-:Y:S05]  /*9900*/  BSYNC B0 ;  /* 0x0000000000007941 */ /* 0x000fea0003800000 */
.L_x_184:
[----:B------:R-:W-:Y:S05]  /*9910*/  EXIT ;  /* 0x000000000000794d */ /* 0x000fea0003800000 */
.L_x_18:
[----:B-1----:R-:W-:-:S04]  /*9920*/  IMAD.U32 R11, RZ, RZ, UR6 ;  /* 0x00000006ff0b7e24 */ /* 0x002fc8000f8e00ff */
[----:B------:R1:W4:Y:S03]  /*9930*/  SYNCS.PHASECHK.TRANS64.TRYWAIT P0, [R11+URZ], R10 ;  /* 0x0000000a0b0075a7 */ /* 0x000326000800017f */
[----:B----4-:R-:W-:Y:S05]  /*9940*/  @!P0 NANOSLEEP.SYNCS 0x989680 ;  /* 0x009896800000895d */ /* 0x010fea0003900000 */
[----:B------:R-:W4:Y:S02]  /*9950*/  @!P0 SYNCS.PHASECHK.TRANS64 P0, [R11+URZ], R10 ;  /* 0x0000000a0b0085a7 */ /* 0x000f24000800007f */
[----:B----4-:R-:W-:Y:S05]  /*9960*/  @!P0 BRA `(.L_x_18) ;  /* 0xfffffffc00ec8947 */ /* 0x010fea000383ffff */
[----:B------:R-:W-:Y:S05]  /*9970*/  BRA `(.L_x_17) ;  /* 0xffffff7c00387947 */ /* 0x000fea000383ffff */
.L_x_24:
[----:B-1----:R-:W-:-:S04]  /*9980*/  IMAD.U32 R12, RZ, RZ, UR12 ;  /* 0x0000000cff0c7e24 */ /* 0x002fc8000f8e00ff */
[----:B------:R1:W4:Y:S03]  /*9990*/  SYNCS.PHASECHK.TRANS64.TRYWAIT P0, [R12+URZ], R11 ;  /* 0x0000000b0c0075a7 */ /* 0x000326000800017f */
[----:B----4-:R-:W-:Y:S05]  /*99a0*/  @!P0 NANOSLEEP.SYNCS 0x989680 ;  /* 0x009896800000895d */ /* 0x010fea0003900000 */
[----:B------:R-:W4:Y:S02]  /*99b0*/  @!P0 SYNCS.PHASECHK.TRANS64 P0, [R12+URZ], R11 ;  /* 0x0000000b0c0085a7 */ /* 0x000f24000800007f */
[----:B----4-:R-:W-:Y:S05]  /*99c0*/  @!P0 BRA `(.L_x_24) ;  /* 0xfffffffc00ec8947 */ /* 0x010fea000383ffff */
[----:B------:R-:W-:Y:S05]  /*99d0*/  BRA `(.L_x_23) ;  /* 0xffffff8400a47947 */ /* 0x000fea000383ffff */
.L_x_171:
[----:B------:R-:W-:Y:S01]  /*99e0*/  BSSY B1, `(.L_x_198) ;  /* 0x0000006000017945 */ /* 0x000fe20003800000 */
[----:B------:R-:W-:-:S07]  /*99f0*/  IMAD.MOV.U32 R7, RZ, RZ, -0x1 ;  /* 0xffffffffff077424 */ /* 0x000fce00078e00ff */
[----:B------:R-:W-:Y:S05]  /*9a00*/  WARPSYNC.COLLECTIVE R7, `(.L_x_199) ;  /* 0x00000000070c7348 */ /* 0x000fea0003c00000 */
[----:B------:R-:W-:Y:S02]  /*9a10*/  ELECT P1, UR62, PT ;  /* 0x00000000003e782f */ /* 0x000fe40003820000 */
[----:B------:R-:W-:Y:S01]  /*9a20*/  MOV R7, UR62 ;  /* 0x0000003e00077c02 */ /* 0x000fe20008000f00 */
[----:B------:R-:W-:Y:S10]  /*9a30*/  ENDCOLLECTIVE ;  /* 0x000000000000791b */ /* 0x000ff40003800000 */
.L_x_199:
[----:B------:R-:W-:Y:S05]  /*9a40*/  BSYNC B1 ;  /* 0x0000000000017941 */ /* 0x000fea0003800000 */
.L_x_198:
[----:B------:R-:W-:Y:S05]  /*9a50*/  BRA `(.L_x_200) ;  /* 0xffffffec00487947 */ /* 0x000fea000383ffff */
.L_x_174:
[----:B-1----:R1:W2:Y:S02]  /*9a60*/  SYNCS.PHASECHK.TRANS64.TRYWAIT P1, [R19+URZ+0x58], R10 ;  /* 0x0000580a130075a7 */ /* 0x0022a4000802017f */
[----:B--2---:R-:W-:Y:S05]  /*9a70*/  @!P1 NANOSLEEP.SYNCS 0x989680 ;  /* 0x009896800000995d */ /* 0x004fea0003900000 */
[----:B------:R-:W2:Y:S02]  /*9a80*/  @!P1 SYNCS.PHASECHK.TRANS64 P1, [R19+URZ+0x58], R10 ;  /* 0x0000580a130095a7 */ /* 0x000ea4000802007f */
[----:B--2---:R-:W-:Y:S05]  /*9a90*/  @!P1 BRA `(.L_x_174) ;  /* 0xfffffffc00f09947 */ /* 0x004fea000383ffff */
[----:B------:R-:W-:Y:S05]  /*9aa0*/  BRA `(.L_x_201) ;  /* 0xffffffec007c7947 */ /* 0x000fea000383ffff */
.L_x_183:
[----:B------:R-:W-:Y:S01]  /*9ab0*/  BSSY B0, `(.L_x_202) ;  /* 0x0000006000007945 */ /* 0x000fe20003800000 */
[----:B------:R-:W-:-:S07]  /*9ac0*/  IMAD.MOV.U32 R7, RZ, RZ, -0x1 ;  /* 0xffffffffff077424 */ /* 0x000fce00078e00ff */
[----:B------:R-:W-:Y:S05]  /*9ad0*/  WARPSYNC.COLLECTIVE R7, `(.L_x_203) ;  /* 0x00000000070c7348 */ /* 0x000fea0003c00000 */
[----:B------:R-:W-:Y:S02]  /*9ae0*/  ELECT P1, UR62, PT ;  /* 0x00000000003e782f */ /* 0x000fe40003820000 */
[----:B------:R-:W-:Y:S01]  /*9af0*/  MOV R7, UR62 ;  /* 0x0000003e00077c02 */ /* 0x000fe20008000f00 */
[----:B------:R-:W-:Y:S10]  /*9b00*/  ENDCOLLECTIVE ;  /* 0x000000000000791b */ /* 0x000ff40003800000 */
.L_x_203:
[----:B------:R-:W-:Y:S05]  /*9b10*/  BSYNC B0 ;  /* 0x0000000000007941 */ /* 0x000fea0003800000 */
.L_x_202:
[----:B------:R-:W-:Y:S01]  /*9b20*/  PLOP3.LUT P0, PT, P1, PT, PT, 0x80, 0x0 ;  /* 0x000000000000781c */ /* 0x000fe20000f0f070 */
[----:B------:R-:W-:-:S12]  /*9b30*/  BRA `(.L_x_204) ;  /* 0xfffffff400c87947 */ /* 0x000fd8000383ffff */
.L_x_187:
[----:B0-----:R0:W1:Y:S02]  /*9b40*/  SYNCS.PHASECHK.TRANS64.TRYWAIT P0, [R6+URZ], R3 ;  /* 0x00000003060075a7 */ /* 0x001064000800017f */
[----:B-1----:R-:W-:Y:S05]  /*9b50*/  @!P0 NANOSLEEP.SYNCS 0x989680 ;  /* 0x009896800000895d */ /* 0x002fea0003900000 */
[----:B------:R-:W1:Y:S02]  /*9b60*/  @!P0 SYNCS.PHASECHK.TRANS64 P0, [R6+URZ], R3 ;  /* 0x00000003060085a7 */ /* 0x000e64000800007f */
[----:B-1----:R-:W-:Y:S05]  /*9b70*/  @!P0 BRA `(.L_x_187) ;  /* 0xfffffffc00f08947 */ /* 0x002fea000383ffff */
[----:B------:R-:W-:Y:S05]  /*9b80*/  BRA `(.L_x_205) ;  /* 0xfffffff800087947 */ /* 0x000fea000383ffff */
.L_x_188:
[----:B0-----:R0:W1:Y:S02]  /*9b90*/  SYNCS.PHASECHK.TRANS64.TRYWAIT P0, [R7+URZ], R4 ;  /* 0x00000004070075a7 */ /* 0x001064000800017f */
[----:B-1----:R-:W-:Y:S05]  /*9ba0*/  @!P0 NANOSLEEP.SYNCS 0x989680 ;  /* 0x009896800000895d */ /* 0x002fea0003900000 */
[----:B------:R-:W1:Y:S02]  /*9bb0*/  @!P0 SYNCS.PHASECHK.TRANS64 P0, [R7+URZ], R4 ;  /* 0x00000004070085a7 */ /* 0x000e64000800007f */
[----:B-1----:R-:W-:Y:S05]  /*9bc0*/  @!P0 BRA `(.L_x_188) ;  /* 0xfffffffc00f08947 */ /* 0x002fea000383ffff */
[----:B------:R-:W-:Y:S05]  /*9bd0*/  BRA `(.L_x_206) ;  /* 0xfffffff800187947 */ /* 0x000fea000383ffff */
.L_x_189:
[----:B0-----:R0:W1:Y:S02]  /*9be0*/  SYNCS.PHASECHK.TRANS64.TRYWAIT P0, [R6+URZ], R5 ;  /* 0x00000005060075a7 */ /* 0x001064000800017f */
[----:B-1----:R-:W-:Y:S05]  /*9bf0*/  @!P0 NANOSLEEP.SYNCS 0x989680 ;  /* 0x009896800000895d */ /* 0x002fea0003900000 */
[----:B------:R-:W1:Y:S02]  /*9c00*/  @!P0 SYNCS.PHASECHK.TRANS64 P0, [R6+URZ], R5 ;  /* 0x00000005060085a7 */ /* 0x000e64000800007f */
[----:B-1----:R-:W-:Y:S05]  /*9c10*/  @!P0 BRA `(.L_x_189) ;  /* 0xfffffffc00f08947 */ /* 0x002fea000383ffff */
[----:B------:R-:W-:Y:S05]  /*9c20*/  BRA `(.L_x_207) ;  /* 0xfffffff800287947 */ /* 0x000fea000383ffff */
.L_x_190:
[----:B0-----:R0:W1:Y:S02]  /*9c30*/  SYNCS.PHASECHK.TRANS64.TRYWAIT P0, [R9+URZ], R4 ;  /* 0x00000004090075a7 */ /* 0x001064000800017f */
[----:B-1----:R-:W-:Y:S05]  /*9c40*/  @!P0 NANOSLEEP.SYNCS 0x989680 ;  /* 0x009896800000895d */ /* 0x002fea0003900000 */
[----:B------:R-:W1:Y:S02]  /*9c50*/  @!P0 SYNCS.PHASECHK.TRANS64 P0, [R9+URZ], R4 ;  /* 0x00000004090085a7 */ /* 0x000e64000800007f */
[----:B-1----:R-:W-:Y:S05]  /*9c60*/  @!P0 BRA `(.L_x_190) ;  /* 0xfffffffc00f08947 */ /* 0x002fea000383ffff */
[----:B------:R-:W-:Y:S05]  /*9c70*/  BRA `(.L_x_208) ;  /* 0xfffffff800387947 */ /* 0x000fea000383ffff */
.L_x_191:
[----:B0-----:R0:W1:Y:S02]  /*9c80*/  SYNCS.PHASECHK.TRANS64.TRYWAIT P0, [R6+URZ], R5 ;  /* 0x00000005060075a7 */ /* 0x001064000800017f */
[----:B-1----:R-:W-:Y:S05]  /*9c90*/  @!P0 NANOSLEEP.SYNCS 0x989680 ;  /* 0x009896800000895d */ /* 0x002fea0003900000 */
[----:B------:R-:W1:Y:S02]  /*9ca0*/  @!P0 SYNCS.PHASECHK.TRANS64 P0, [R6+URZ], R5 ;  /* 0x00000005060085a7 */ /* 0x000e64000800007f */
[----:B-1----:R-:W-:Y:S05]  /*9cb0*/  @!P0 BRA `(.L_x_191) ;  /* 0xfffffffc00f08947 */ /* 0x002fea000383ffff */
[----:B------:R-:W-:Y:S05]  /*9cc0*/  BRA `(.L_x_209) ;  /* 0xfffffff800487947 */ /* 0x000fea000383ffff */
.L_x_192:
[----:B0-----:R0:W1:Y:S02]  /*9cd0*/  SYNCS.PHASECHK.TRANS64.TRYWAIT P0, [R9+URZ], R4 ;  /* 0x00000004090075a7 */ /* 0x001064000800017f */
[----:B-1----:R-:W-:Y:S05]  /*9ce0*/  @!P0 NANOSLEEP.SYNCS 0x989680 ;  /* 0x009896800000895d */ /* 0x002fea0003900000 */
[----:B------:R-:W1:Y:S02]  /*9cf0*/  @!P0 SYNCS.PHASECHK.TRANS64 P0, [R9+URZ], R4 ;  /* 0x00000004090085a7 */ /* 0x000e64000800007f */
[----:B-1----:R-:W-:Y:S05]  /*9d00*/  @!P0 BRA `(.L_x_192) ;  /* 0xfffffffc00f08947 */ /* 0x002fea000383ffff */
[----:B------:R-:W-:Y:S05]  /*9d10*/  BRA `(.L_x_210) ;  /* 0xfffffff800587947 */ /* 0x000fea000383ffff */
.L_x_193:
[----:B0-----:R0:W1:Y:S02]  /*9d20*/  SYNCS.PHASECHK.TRANS64.TRYWAIT P0, [R6+URZ], R5 ;  /* 0x00000005060075a7 */ /* 0x001064000800017f */
[----:B-1----:R-:W-:Y:S05]  /*9d30*/  @!P0 NANOSLEEP.SYNCS 0x989680 ;  /* 0x009896800000895d */ /* 0x002fea0003900000 */
[----:B------:R-:W1:Y:S02]  /*9d40*/  @!P0 SYNCS.PHASECHK.TRANS64 P0, [R6+URZ], R5 ;  /* 0x00000005060085a7 */ /* 0x000e64000800007f */
[----:B-1----:R-:W-:Y:S05]  /*9d50*/  @!P0 BRA `(.L_x_193) ;  /* 0xfffffffc00f08947 */ /* 0x002fea000383ffff */
[----:B------:R-:W-:Y:S05]  /*9d60*/  BRA `(.L_x_211) ;  /* 0xfffffff800687947 */ /* 0x000fea000383ffff */
.L_x_194:
[----:B0-----:R0:W1:Y:S02]  /*9d70*/  SYNCS.PHASECHK.TRANS64.TRYWAIT P0, [R9+URZ], R4 ;  /* 0x00000004090075a7 */ /* 0x001064000800017f */
[----:B-1----:R-:W-:Y:S05]  /*9d80*/  @!P0 NANOSLEEP.SYNCS 0x989680 ;  /* 0x009896800000895d */ /* 0x002fea0003900000 */
[----:B------:R-:W1:Y:S02]  /*9d90*/  @!P0 SYNCS.PHASECHK.TRANS64 P0, [R9+URZ], R4 ;  /* 0x00000004090085a7 */ /* 0x000e64000800007f */
[----:B-1----:R-:W-:Y:S05]  /*9da0*/  @!P0 BRA `(.L_x_194) ;  /* 0xfffffffc00f08947 */ /* 0x002fea000383ffff */
[----:B------:R-:W-:Y:S05]  /*9db0*/  BRA `(.L_x_212) ;  /* 0xfffffff800787947 */ /* 0x000fea000383ffff */
.L_x_195:
[----:B0-----:R0:W1:Y:S02]  /*9dc0*/  SYNCS.PHASECHK.TRANS64.TRYWAIT P0, [R10+URZ], R5 ;  /* 0x000000050a0075a7 */ /* 0x001064000800017f */
[----:B-1----:R-:W-:Y:S05]  /*9dd0*/  @!P0 NANOSLEEP.SYNCS 0x989680 ;  /* 0x009896800000895d */ /* 0x002fea0003900000 */
[----:B------:R-:W1:Y:S02]  /*9de0*/  @!P0 SYNCS.PHASECHK.TRANS64 P0, [R10+URZ], R5 ;  /* 0x000000050a0085a7 */ /* 0x000e64000800007f */
[----:B-1----:R-:W-:Y:S05]  /*9df0*/  @!P0 BRA `(.L_x_195) ;  /* 0xfffffffc00f08947 */ /* 0x002fea000383ffff */
[----:B------:R-:W-:Y:S05]  /*9e00*/  BRA `(.L_x_213) ;  /* 0xfffffff800887947 */ /* 0x000fea000383ffff */
.L_x_196:
[----:B-1----:R1:W2:Y:S02]  /*9e10*/  SYNCS.PHASECHK.TRANS64.TRYWAIT P0, [R11+URZ], R6 ;  /* 0x000000060b0075a7 */ /* 0x0022a4000800017f */
[----:B--2---:R-:W-:Y:S05]  /*9e20*/  @!P0 NANOSLEEP.SYNCS 0x989680 ;  /* 0x009896800000895d */ /* 0x004fea0003900000 */
[----:B------:R-:W2:Y:S02]  /*9e30*/  @!P0 SYNCS.PHASECHK.TRANS64 P0, [R11+URZ], R6 ;  /* 0x000000060b0085a7 */ /* 0x000ea4000800007f */
[----:B--2---:R-:W-:Y:S05]  /*9e40*/  @!P0 BRA `(.L_x_196) ;  /* 0xfffffffc00f08947 */ /* 0x004fea000383ffff */
[----:B------:R-:W-:Y:S05]  /*9e50*/  BRA `(.L_x_214) ;  /* 0xfffffff800907947 */ /* 0x000fea000383ffff */
.L_x_215:
[----:B------:R-:W-:-:S00]  /*9e60*/  BRA `(.L_x_215) ;  /* 0xfffffffc00fc7947 */ /* 0x000fc0000383ffff */
[----:B------:R-:W-:-:S00]  /*9e70*/  NOP ;  /* 0x0000000000007918 */ /* 0x000fc00000000000 */
        /* <DEDUP_REMOVED lines=8> */
.L_x_216:


//--------------------- .nv.shared._ZN7cutlass13device_kernelINS_4gemm6kernel13GemmUniversalIN4cute5tupleIJiiiiEEENS1_10collective13CollectiveMmaINS1_37MainloopSm90TmaGmmaWarpSpecializedFP8ILi11ENS5_IJNS4_1CILi1EEESB_SB_EEENS1_35KernelTmaWarpSpecializedCooperativeEEENS5_IJNSA_ILi256EEENSA_ILi64EEESG_EEENS_12float_e5m2_tENS5_IJlSB_lEEESI_SJ_NS4_8TiledMMAINS4_8MMA_AtomIJNS4_4SM904GMMA30MMA_64x64x32_F32E5M2E5M2_SS_TNILNSN_7ScaleInE1ELSP_1EEEEEENS4_6LayoutINS5_IJNSA_ILi2EEESB_SB_EEENS5_IJSB_NSA_ILi0EEESV_EEEEENS5_IJNS4_10UnderscoreESY_SY_EEEEENS4_13SM90_TMA_LOADENS4_14ComposedLayoutINS4_7SwizzleILi2ELi4ELi3EEENS4_18smem_ptr_flag_bitsILi8EEENSS_INS5_IJNSA_ILi8EEESG_EEENS5_IJSG_SB_EEEEEEEvNS4_8identityES11_S1B_vS1C_EENS_8epilogue10collective6detail29Sm90TmaWarpSpecializedAdapterINS1F_15DefaultEpilogueISI_SJ_SJ_NS1E_6thread17LinearCombinationISI_Li1EffLNS1J_9ScaleType4KindE0ELNS_15FloatRoundStyleE2ESI_EENS1_15EpilogueDefaultEEEEEvvEEEEvNT_6ParamsE --------------------------
	.section	.nv.shared._ZN7cutlass13device_kernelINS_4gemm6kernel13GemmUniversalIN4cute5tupleIJiiiiEEENS1_10collective13CollectiveMmaINS1_37MainloopSm90TmaGmmaWarpSpecializedFP8ILi11ENS5_IJNS4_1CILi1EEESB_SB_EEENS1_35KernelTmaWarpSpecializedCooperativeEEENS5_IJNSA_ILi256EEENSA_ILi64EEESG_EEENS_12float_e5m2_tENS5_IJlSB_lEEESI_SJ_NS4_8TiledMMAINS4_8MMA_AtomIJNS4_4SM904GMMA30MMA_64x64x32_F32E5M2E5M2_SS_TNILNSN_7ScaleInE1ELSP_1EEEEEENS4_6LayoutINS5_IJNSA_ILi2EEESB_SB_EEENS5_IJSB_NSA_ILi0EEESV_EEEEENS5_IJNS4_10UnderscoreESY_SY_EEEEENS4_13SM90_TMA_LOADENS4_14ComposedLayoutINS4_7SwizzleILi2ELi4ELi3EEENS4_18smem_ptr_flag_bitsILi8EEENSS_INS5_IJNSA_ILi8EEESG_EEENS5_IJSG_SB_EEEEEEEvNS4_8identityES11_S1B_vS1C_EENS_8epilogue10collective6detail29Sm90TmaWarpSpecializedAdapterINS1F_15DefaultEpilogueISI_SJ_SJ_NS1E_6thread17LinearCombinationISI_Li1EffLNS1J_9ScaleType4KindE0ELNS_15FloatRoundStyleE2ESI_EENS1_15EpilogueDefaultEEEEEvvEEEEvNT_6ParamsE,"aw",@nobits
	.sectionflags	@""
	.align	16
	.zero		1024


//--------------------- .nv.shared.reserved.0     --------------------------
	.section	.nv.shared.reserved.0,"aw",@nobits
	.weak		__nv_reservedSMEM_offset_0_alias
	.size		__nv_reservedSMEM_offset_0_alias, 0, 0
	.other		__nv_reservedSMEM_offset_0_alias,@"STO_CUDA_RESERVED_SHARED STV_DEFAULT"
__nv_reservedSMEM_offset_0_alias:
	.zero		0


//--------------------- .nv.global                --------------------------
	.section	.nv.global,"aw",@nobits
.nv.global:
	.type		_ZN40_INTERNAL_d07eb2b4_4_k_cu_401b0d05_216244cute1_E,@object
	.size		_ZN40_INTERNAL_d07eb2b4_4_k_cu_401b0d05_216244cute1_E,(_ZN40_INTERNAL_d07eb2b4_4_k_cu_401b0d05_216244cuda3std3__45__cpo6cbeginE - _ZN40_INTERNAL_d07eb2b4_4_k_cu_401b0d05_216244cute1_E)
_ZN40_INTERNAL_d07eb2b4_4_k_cu_401b0d05_216244cute1_E:
	.zero		1
	.type		_ZN40_INTERNAL_d07eb2b4_4_k_cu_401b0d05_216244cuda3std3__45__cpo6cbeginE,@object
	.size		_ZN40_INTERNAL_d07eb2b4_4_k_cu_401b0d05_216244cuda3std3__45__cpo6cbeginE,(_ZN40_INTERNAL_d07eb2b4_4_k_cu_401b0d05_216244cuda3std3__48in_placeE - _ZN40_INTERNAL_d07eb2b4_4_k_cu_401b0d05_216244cuda3std3__45__cpo6cbeginE)
_ZN40_INTERNAL_d07eb2b4_4_k_cu_401b0d05_216244cuda3std3__45__cpo6cbeginE:
	.zero		1
	.type		_ZN40_INTERNAL_d07eb2b4_4_k_cu_401b0d05_216244cuda3std3__48in_placeE,@object
	.size		_ZN40_INTERNAL_d07eb2b4_4_k_cu_401b0d05_216244cuda3std3__48in_placeE,(_ZN40_INTERNAL_d07eb2b4_4_k_cu_401b0d05_216244cuda3std6ranges3__45__cpo9iter_moveE - _ZN40_INTERNAL_d07eb2b4_4_k_cu_401b0d05_216244cuda3std3__48in_placeE)
_ZN40_INTERNAL_d07eb2b4_4_k_cu_401b0d05_216244cuda3std3__48in_placeE:
	.zero		1
	.type		_ZN40_INTERNAL_d07eb2b4_4_k_cu_401b0d05_216244cuda3std6ranges3__45__cpo9iter_moveE,@object
	.size		_ZN40_INTERNAL_d07eb2b4_4_k_cu_401b0d05_216244cuda3std6ranges3__45__cpo9iter_moveE,(_ZN40_INTERNAL_d07eb2b4_4_k_cu_401b0d05_216244cuda3std3__45__cpo5beginE - _ZN40_INTERNAL_d07eb2b4_4_k_cu_401b0d05_216244cuda3std6ranges3__45__cpo9iter_moveE)
_ZN40_INTERNAL_d07eb2b4_4_k_cu_401b0d05_216244cuda3std6ranges3__45__cpo9iter_moveE:
	.zero		1
	.type		_ZN40_INTERNAL_d07eb2b4_4_k_cu_401b0d05_216244cuda3std3__45__cpo5beginE,@object
	.size		_ZN40_INTERNAL_d07eb2b4_4_k_cu_401b0d05_216244cuda3std3__45__cpo5beginE,(_ZN40_INTERNAL_d07eb2b4_4_k_cu_401b0d05_216244cuda3std3__442_GLOBAL__N__d07eb2b4_4_k_cu_401b0d05_216246ignoreE - _ZN40_INTERNAL_d07eb2b4_4_k_cu_401b0d05_216244cuda3std3__45__cpo5beginE)
_ZN40_INTERNAL_d07eb2b4_4_k_cu_401b0d05_216244cuda3std3__45__cpo5beginE:
	.zero		1
	.type		_ZN40_INTERNAL_d07eb2b4_4_k_cu_401b0d05_216244cuda3std3__442_GLOBAL__N__d07eb2b4_4_k_cu_401b0d05_216246ignoreE,@object
	.size		_ZN40_INTERNAL_d07eb2b4_4_k_cu_401b0d05_216244cuda3std3__442_GLOBAL__N__d07eb2b4_4_k_cu_401b0d05_216246ignoreE,(_ZN40_INTERNAL_d07eb2b4_4_k_cu_401b0d05_216244cute7productE - _ZN40_INTERNAL_d07eb2b4_4_k_cu_401b0d05_216244cuda3std3__442_GLOBAL__N__d07eb2b4_4_k_cu_401b0d05_216246ignoreE)
_ZN40_INTERNAL_d07eb2b4_4_k_cu_401b0d05_216244cuda3std3__442_GLOBAL__N__d07eb2b4_4_k_cu_401b0d05_216246ignoreE:
	.zero		1
	.type		_ZN40_INTERNAL_d07eb2b4_4_k_cu_401b0d05_216244cute7productE,@object
	.size		_ZN40_INTERNAL_d07eb2b4_4_k_cu_401b0d05_216244cute7productE,(_ZN40_INTERNAL_d07eb2b4_4_k_cu_401b0d05_216244cuda3std3__45__cpo3endE - _ZN40_INTERNAL_d07eb2b4_4_k_cu_401b0d05_216244cute7productE)
_ZN40_INTERNAL_d07eb2b4_4_k_cu_401b0d05_216244cute7productE:
	.zero		1
	.type		_ZN40_INTERNAL_d07eb2b4_4_k_cu_401b0d05_216244cuda3std3__45__cpo3endE,@object
	.size		_ZN40_INTERNAL_d07eb2b4_4_k_cu_401b0d05_216244cuda3std3__45__cpo3endE,(_ZN40_INTERNAL_d07eb2b4_4_k_cu_401b0d05_216244cuda3std3__419piecewise_constructE - _ZN40_INTERNAL_d07eb2b4_4_k_cu_401b0d05_216244cuda3std3__45__cpo3endE)
_ZN40_INTERNAL_d07eb2b4_4_k_cu_401b0d05_216244cuda3std3__45__cpo3endE:
	.zero		1
	.type		_ZN40_INTERNAL_d07eb2b4_4_k_cu_401b0d05_216244cuda3std3__419piecewise_constructE,@object
	.size		_ZN40_INTERNAL_d07eb2b4_4_k_cu_401b0d05_216244cuda3std3__419piecewise_constructE,(_ZN40_INTERNAL_d07eb2b4_4_k_cu_401b0d05_216244cuda3std3__45__cpo4cendE - _ZN40_INTERNAL_d07eb2b4_4_k_cu_401b0d05_216244cuda3std3__419piecewise_constructE)
_ZN40_INTERNAL_d07eb2b4_4_k_cu_401b0d05_216244cuda3std3__419piecewise_constructE:
	.zero		1
	.type		_ZN40_INTERNAL_d07eb2b4_4_k_cu_401b0d05_216244cuda3std3__45__cpo4cendE,@object
	.size		_ZN40_INTERNAL_d07eb2b4_4_k_cu_401b0d05_216244cuda3std3__45__cpo4cendE,(_ZN40_INTERNAL_d07eb2b4_4_k_cu_401b0d05_216244cuda3std6ranges3__45__cpo4swapE - _ZN40_INTERNAL_d07eb2b4_4_k_cu_401b0d05_216244cuda3std3__45__cpo4cendE)
_ZN40_INTERNAL_d07eb2b4_4_k_cu_401b0d05_216244cuda3std3__45__cpo4cendE:
	.zero		1
	.type		_ZN40_INTERNAL_d07eb2b4_4_k_cu_401b0d05_216244cuda3std6ranges3__45__cpo4swapE,@object
	.size		_ZN40_INTERNAL_d07eb2b4_4_k_cu_401b0d05_216244cuda3std6ranges3__45__cpo4swapE,(.L_7 - _ZN40_INTERNAL_d07eb2b4_4_k_cu_401b0d05_216244cuda3std6ranges3__45__cpo4swapE)
_ZN40_INTERNAL_d07eb2b4_4_k_cu_401b0d05_216244cuda3std6ranges3__45__cpo4swapE:
	.zero		1
.L_7:


//--------------------- .nv.constant0._ZN7cutlass13device_kernelINS_4gemm6kernel13GemmUniversalIN4cute5tupleIJiiiiEEENS1_10collective13CollectiveMmaINS1_37MainloopSm90TmaGmmaWarpSpecializedFP8ILi11ENS5_IJNS4_1CILi1EEESB_SB_EEENS1_35KernelTmaWarpSpecializedCooperativeEEENS5_IJNSA_ILi256EEENSA_ILi64EEESG_EEENS_12float_e5m2_tENS5_IJlSB_lEEESI_SJ_NS4_8TiledMMAINS4_8MMA_AtomIJNS4_4SM904GMMA30MMA_64x64x32_F32E5M2E5M2_SS_TNILNSN_7ScaleInE1ELSP_1EEEEEENS4_6LayoutINS5_IJNSA_ILi2EEESB_SB_EEENS5_IJSB_NSA_ILi0EEESV_EEEEENS5_IJNS4_10UnderscoreESY_SY_EEEEENS4_13SM90_TMA_LOADENS4_14ComposedLayoutINS4_7SwizzleILi2ELi4ELi3EEENS4_18smem_ptr_flag_bitsILi8EEENSS_INS5_IJNSA_ILi8EEESG_EEENS5_IJSG_SB_EEEEEEEvNS4_8identityES11_S1B_vS1C_EENS_8epilogue10collective6detail29Sm90TmaWarpSpecializedAdapterINS1F_15DefaultEpilogueISI_SJ_SJ_NS1E_6thread17LinearCombinationISI_Li1EffLNS1J_9ScaleType4KindE0ELNS_15FloatRoundStyleE2ESI_EENS1_15EpilogueDefaultEEEEEvvEEEEvNT_6ParamsE --------------------------
	.section	.nv.constant0._ZN7cutlass13device_kernelINS_4gemm6kernel13GemmUniversalIN4cute5tupleIJiiiiEEENS1_10collective13CollectiveMmaINS1_37MainloopSm90TmaGmmaWarpSpecializedFP8ILi11ENS5_IJNS4_1CILi1EEESB_SB_EEENS1_35KernelTmaWarpSpecializedCooperativeEEENS5_IJNSA_ILi256EEENSA_ILi64EEESG_EEENS_12float_e5m2_tENS5_IJlSB_lEEESI_SJ_NS4_8TiledMMAINS4_8MMA_AtomIJNS4_4SM904GMMA30MMA_64x64x32_F32E5M2E5M2_SS_TNILNSN_7ScaleInE1ELSP_1EEEEEENS4_6LayoutINS5_IJNSA_ILi2EEESB_SB_EEENS5_IJSB_NSA_ILi0EEESV_EEEEENS5_IJNS4_10UnderscoreESY_SY_EEEEENS4_13SM90_TMA_LOADENS4_14ComposedLayoutINS4_7SwizzleILi2ELi4ELi3EEENS4_18smem_ptr_flag_bitsILi8EEENSS_INS5_IJNSA_ILi8EEESG_EEENS5_IJSG_SB_EEEEEEEvNS4_8identityES11_S1B_vS1C_EENS_8epilogue10collective6detail29Sm90TmaWarpSpecializedAdapterINS1F_15DefaultEpilogueISI_SJ_SJ_NS1E_6thread17LinearCombinationISI_Li1EffLNS1J_9ScaleType4KindE0ELNS_15FloatRoundStyleE2ESI_EENS1_15EpilogueDefaultEEEEEvvEEEEvNT_6ParamsE,"a",@progbits
	.sectionflags	@""
	.align	4
.nv.constant0._ZN7cutlass13device_kernelINS_4gemm6kernel13GemmUniversalIN4cute5tupleIJiiiiEEENS1_10collective13CollectiveMmaINS1_37MainloopSm90TmaGmmaWarpSpecializedFP8ILi11ENS5_IJNS4_1CILi1EEESB_SB_EEENS1_35KernelTmaWarpSpecializedCooperativeEEENS5_IJNSA_ILi256EEENSA_ILi64EEESG_EEENS_12float_e5m2_tENS5_IJlSB_lEEESI_SJ_NS4_8TiledMMAINS4_8MMA_AtomIJNS4_4SM904GMMA30MMA_64x64x32_F32E5M2E5M2_SS_TNILNSN_7ScaleInE1ELSP_1EEEEEENS4_6LayoutINS5_IJNSA_ILi2EEESB_SB_EEENS5_IJSB_NSA_ILi0EEESV_EEEEENS5_IJNS4_10UnderscoreESY_SY_EEEEENS4_13SM90_TMA_LOADENS4_14ComposedLayoutINS4_7SwizzleILi2ELi4ELi3EEENS4_18smem_ptr_flag_bitsILi8EEENSS_INS5_IJNSA_ILi8EEESG_EEENS5_IJSG_SB_EEEEEEEvNS4_8identityES11_S1B_vS1C_EENS_8epilogue10collective6detail29Sm90TmaWarpSpecializedAdapterINS1F_15DefaultEpilogueISI_SJ_SJ_NS1E_6thread17LinearCombinationISI_Li1EffLNS1J_9ScaleType4KindE0ELNS_15FloatRoundStyleE2ESI_EENS1_15EpilogueDefaultEEEEEvvEEEEvNT_6ParamsE:
	.zero		1664


//--------------------- SYMBOLS --------------------------

	.type		.nv.reservedSmem.offset0,@object
	.size		.nv.reservedSmem.offset0,0x4
